	.target	sm_90a

	.elftype	@"ET_EXEC"


//--------------------- .note.nv.tkinfo           --------------------------
	.section	.note.nv.tkinfo,"",@"SHT_NOTE"
	.sectionflags	@"SHF_NOTE_NV_TKINFO"
	.tkinfo
        /*0018*/ 	.word	0x00000002
        /*0030*/ 	.string	""
        /*0030*/ 	.string	"ptxas"
        /*0030*/ 	.string	"Cuda compilation tools, release 13.0, V13.0.88"
        /*0030*/ 	.string	"Build cuda_13.0.r13.0/compiler.36424714_0"
        /*0030*/ 	.string	"-arch sm_90a -m 64 "



//--------------------- .note.nv.cuinfo           --------------------------
	.section	.note.nv.cuinfo,"",@"SHT_NOTE"
	.sectionflags	@"SHF_NOTE_NV_CUINFO"
        /*0018*/ 	.short	0x0002
        /*001a*/ 	.short	0x005a
        /*001c*/ 	.short	0x0082
	.zero		2


//--------------------- .nv.info                  --------------------------
	.section	.nv.info,"",@"SHT_CUDA_INFO"
	.align	4


	//----- nvinfo : EIATTR_REGCOUNT
	.align		4
        /*0000*/ 	.byte	0x04, 0x2f
        /*0002*/ 	.short	(.L_12 - .L_11)
	.align		4
.L_11:
        /*0004*/ 	.word	index@(_ZN7cutlass13device_kernelINS_4gemm6kernel13GemmUniversalIN4cute5tupleIJiiiiEEENS1_10collective13CollectiveMmaINS1_37MainloopSm90TmaGmmaWarpSpecializedFP8ILi5ENS5_IJNS4_1CILi1EEENSA_ILi2EEESB_EEENS1_35KernelTmaWarpSpecializedCooperativeEEENS5_IJNSA_ILi256EEESG_NSA_ILi128EEEEEENS_12float_e4m3_tENS5_IJlSB_lEEESJ_SK_NS4_8TiledMMAINS4_8MMA_AtomIJNS4_4SM904GMMA31MMA_64x256x32_F32E4M3E4M3_SS_TNILNSO_7ScaleInE1ELSQ_1EEEEEENS4_6LayoutINS5_IJSC_SB_SB_EEENS5_IJSB_NSA_ILi0EEESV_EEEEENS5_IJNS4_10UnderscoreESY_SY_EEEEENS4_23SM90_TMA_LOAD_MULTICASTENS4_14ComposedLayoutINS4_7SwizzleILi3ELi4ELi3EEENS4_18smem_ptr_flag_bitsILi8EEENST_INS5_IJNSA_ILi8EEESH_EEENS5_IJSH_SB_EEEEEEEvNS4_8identityENS4_13SM90_TMA_LOADES1B_vS1C_EENS_8epilogue10collective6detail29Sm90TmaWarpSpecializedAdapterINS1G_15DefaultEpilogueISJ_SK_SK_NS1F_6thread17LinearCombinationISJ_Li1EffLNS1K_9ScaleType4KindE0ELNS_15FloatRoundStyleE2ESJ_EENS1_15EpilogueDefaultEEEEEvvEEEEvNT_6ParamsE)
        /*0008*/ 	.word	0x000000a8


	//----- nvinfo : EIATTR_FRAME_SIZE
	.align		4
.L_12:
        /*000c*/ 	.byte	0x04, 0x11
        /*000e*/ 	.short	(.L_14 - .L_13)
	.align		4
.L_13:
        /*0010*/ 	.word	index@(_ZN7cutlass13device_kernelINS_4gemm6kernel13GemmUniversalIN4cute5tupleIJiiiiEEENS1_10collective13CollectiveMmaINS1_37MainloopSm90TmaGmmaWarpSpecializedFP8ILi5ENS5_IJNS4_1CILi1EEENSA_ILi2EEESB_EEENS1_35KernelTmaWarpSpecializedCooperativeEEENS5_IJNSA_ILi256EEESG_NSA_ILi128EEEEEENS_12float_e4m3_tENS5_IJlSB_lEEESJ_SK_NS4_8TiledMMAINS4_8MMA_AtomIJNS4_4SM904GMMA31MMA_64x256x32_F32E4M3E4M3_SS_TNILNSO_7ScaleInE1ELSQ_1EEEEEENS4_6LayoutINS5_IJSC_SB_SB_EEENS5_IJSB_NSA_ILi0EEESV_EEEEENS5_IJNS4_10UnderscoreESY_SY_EEEEENS4_23SM90_TMA_LOAD_MULTICASTENS4_14ComposedLayoutINS4_7SwizzleILi3ELi4ELi3EEENS4_18smem_ptr_flag_bitsILi8EEENST_INS5_IJNSA_ILi8EEESH_EEENS5_IJSH_SB_EEEEEEEvNS4_8identityENS4_13SM90_TMA_LOADES1B_vS1C_EENS_8epilogue10collective6detail29Sm90TmaWarpSpecializedAdapterINS1G_15DefaultEpilogueISJ_SK_SK_NS1F_6thread17LinearCombinationISJ_Li1EffLNS1K_9ScaleType4KindE0ELNS_15FloatRoundStyleE2ESJ_EENS1_15EpilogueDefaultEEEEEvvEEEEvNT_6ParamsE)
        /*0014*/ 	.word	0x00000cc8


	//----- nvinfo : EIATTR_MIN_STACK_SIZE
	.align		4
.L_14:
        /*0018*/ 	.byte	0x04, 0x12
        /*001a*/ 	.short	(.L_16 - .L_15)
	.align		4
.L_15:
        /*001c*/ 	.word	index@(_ZN7cutlass13device_kernelINS_4gemm6kernel13GemmUniversalIN4cute5tupleIJiiiiEEENS1_10collective13CollectiveMmaINS1_37MainloopSm90TmaGmmaWarpSpecializedFP8ILi5ENS5_IJNS4_1CILi1EEENSA_ILi2EEESB_EEENS1_35KernelTmaWarpSpecializedCooperativeEEENS5_IJNSA_ILi256EEESG_NSA_ILi128EEEEEENS_12float_e4m3_tENS5_IJlSB_lEEESJ_SK_NS4_8TiledMMAINS4_8MMA_AtomIJNS4_4SM904GMMA31MMA_64x256x32_F32E4M3E4M3_SS_TNILNSO_7ScaleInE1ELSQ_1EEEEEENS4_6LayoutINS5_IJSC_SB_SB_EEENS5_IJSB_NSA_ILi0EEESV_EEEEENS5_IJNS4_10UnderscoreESY_SY_EEEEENS4_23SM90_TMA_LOAD_MULTICASTENS4_14ComposedLayoutINS4_7SwizzleILi3ELi4ELi3EEENS4_18smem_ptr_flag_bitsILi8EEENST_INS5_IJNSA_ILi8EEESH_EEENS5_IJSH_SB_EEEEEEEvNS4_8identityENS4_13SM90_TMA_LOADES1B_vS1C_EENS_8epilogue10collective6detail29Sm90TmaWarpSpecializedAdapterINS1G_15DefaultEpilogueISJ_SK_SK_NS1F_6thread17LinearCombinationISJ_Li1EffLNS1K_9ScaleType4KindE0ELNS_15FloatRoundStyleE2ESJ_EENS1_15EpilogueDefaultEEEEEvvEEEEvNT_6ParamsE)
        /*0020*/ 	.word	0x00000cc8
.L_16:


//--------------------- .nv.compat                --------------------------
	.section	.nv.compat,"",@"SHT_CUDA_COMPAT_INFO"
	.align	4
        /*0000*/ 	.byte	0x02, 0x09, 0x01, 0x00, 0x02, 0x02, 0x04, 0x00, 0x02, 0x05, 0x05, 0x00, 0x03, 0x07, 0x01, 0x01
        /*0010*/ 	.byte	0x02, 0x03, 0x01, 0x00, 0x02, 0x06, 0x01, 0x00, 0x04, 0x0b, 0x08, 0x00, 0x00, 0x00, 0x00, 0x00
        /*0020*/ 	.byte	0x00, 0x00, 0x00, 0x00


//--------------------- .nv.info._ZN7cutlass13device_kernelINS_4gemm6kernel13GemmUniversalIN4cute5tupleIJiiiiEEENS1_10collective13CollectiveMmaINS1_37MainloopSm90TmaGmmaWarpSpecializedFP8ILi5ENS5_IJNS4_1CILi1EEENSA_ILi2EEESB_EEENS1_35KernelTmaWarpSpecializedCooperativeEEENS5_IJNSA_ILi256EEESG_NSA_ILi128EEEEEENS_12float_e4m3_tENS5_IJlSB_lEEESJ_SK_NS4_8TiledMMAINS4_8MMA_AtomIJNS4_4SM904GMMA31MMA_64x256x32_F32E4M3E4M3_SS_TNILNSO_7ScaleInE1ELSQ_1EEEEEENS4_6LayoutINS5_IJSC_SB_SB_EEENS5_IJSB_NSA_ILi0EEESV_EEEEENS5_IJNS4_10UnderscoreESY_SY_EEEEENS4_23SM90_TMA_LOAD_MULTICASTENS4_14ComposedLayoutINS4_7SwizzleILi3ELi4ELi3EEENS4_18smem_ptr_flag_bitsILi8EEENST_INS5_IJNSA_ILi8EEESH_EEENS5_IJSH_SB_EEEEEEEvNS4_8identityENS4_13SM90_TMA_LOADES1B_vS1C_EENS_8epilogue10collective6detail29Sm90TmaWarpSpecializedAdapterINS1G_15DefaultEpilogueISJ_SK_SK_NS1F_6thread17LinearCombinationISJ_Li1EffLNS1K_9ScaleType4KindE0ELNS_15FloatRoundStyleE2ESJ_EENS1_15EpilogueDefaultEEEEEvvEEEEvNT_6ParamsE --------------------------
	.section	.nv.info._ZN7cutlass13device_kernelINS_4gemm6kernel13GemmUniversalIN4cute5tupleIJiiiiEEENS1_10collective13CollectiveMmaINS1_37MainloopSm90TmaGmmaWarpSpecializedFP8ILi5ENS5_IJNS4_1CILi1EEENSA_ILi2EEESB_EEENS1_35KernelTmaWarpSpecializedCooperativeEEENS5_IJNSA_ILi256EEESG_NSA_ILi128EEEEEENS_12float_e4m3_tENS5_IJlSB_lEEESJ_SK_NS4_8TiledMMAINS4_8MMA_AtomIJNS4_4SM904GMMA31MMA_64x256x32_F32E4M3E4M3_SS_TNILNSO_7ScaleInE1ELSQ_1EEEEEENS4_6LayoutINS5_IJSC_SB_SB_EEENS5_IJSB_NSA_ILi0EEESV_EEEEENS5_IJNS4_10UnderscoreESY_SY_EEEEENS4_23SM90_TMA_LOAD_MULTICASTENS4_14ComposedLayoutINS4_7SwizzleILi3ELi4ELi3EEENS4_18smem_ptr_flag_bitsILi8EEENST_INS5_IJNSA_ILi8EEESH_EEENS5_IJSH_SB_EEEEEEEvNS4_8identityENS4_13SM90_TMA_LOADES1B_vS1C_EENS_8epilogue10collective6detail29Sm90TmaWarpSpecializedAdapterINS1G_15DefaultEpilogueISJ_SK_SK_NS1F_6thread17LinearCombinationISJ_Li1EffLNS1K_9ScaleType4KindE0ELNS_15FloatRoundStyleE2ESJ_EENS1_15EpilogueDefaultEEEEEvvEEEEvNT_6ParamsE,"",@"SHT_CUDA_INFO"
	.sectionflags	@""
	.align	4


	//----- nvinfo : EIATTR_CUDA_API_VERSION
	.align		4
        /*0000*/ 	.byte	0x04, 0x37
        /*0002*/ 	.short	(.L_18 - .L_17)
.L_17:
        /*0004*/ 	.word	0x00000082


	//----- nvinfo : EIATTR_KPARAM_INFO
	.align		4
.L_18:
        /*0008*/ 	.byte	0x04, 0x17
        /*000a*/ 	.short	(.L_20 - .L_19)
.L_19:
        /*000c*/ 	.word	0x00000000
        /*0010*/ 	.short	0x0000
        /*0012*/ 	.short	0x0070
        /*0014*/ 	.byte	0x00, 0xf0, 0x01, 0x10


	//----- nvinfo : EIATTR_SPARSE_MMA_MASK
	.align		4
.L_20:
        /*0018*/ 	.byte	0x03, 0x50
        /*001a*/ 	.short	0x0000


	//----- nvinfo : EIATTR_MAXREG_COUNT
	.align		4
        /*001c*/ 	.byte	0x03, 0x1b
        /*001e*/ 	.short	0x00a8


	//----- nvinfo : EIATTR_NUM_BARRIERS
	.align		4
        /*0020*/ 	.byte	0x02, 0x4c
        /*0022*/ 	.byte	0x01
	.zero		1


	//----- nvinfo : EIATTR_ANNOTATIONS
	.align		4
        /*0024*/ 	.byte	0x04, 0x55
        /*0026*/ 	.short	(.L_22 - .L_21)


	//   ....[0]....
.L_21:
        /*0028*/ 	.word	0x00000001
        /*002c*/ 	.byte	0x90, 0x06, 0x00, 0x00, 0x01, 0x00, 0x00, 0x00, 0xc0, 0x08, 0x00, 0x00, 0x01, 0x00, 0x00, 0x00
        /* <DEDUP_REMOVED lines=2037> */
        /*7f8c*/ 	.byte	0x50, 0x9c, 0x02, 0x00, 0x01, 0x00, 0x00, 0x00, 0xa0, 0x9c, 0x02, 0x00


	//----- nvinfo : EIATTR_MERCURY_ISA_VERSION
	.align		4
.L_22:
        /*7f98*/ 	.byte	0x03, 0x5f
        /*7f9a*/ 	.short	0x0101


	//----- nvinfo : EIATTR_INT_WARP_WIDE_INSTR_OFFSETS
	.align		4
        /*7f9c*/ 	.byte	0x04, 0x31
        /*7f9e*/ 	.short	(.L_24 - .L_23)


	//   ....[0]....
.L_23:
        /*7fa0*/ 	.word	0x00000550


	//   ....[1]....
        /*7fa4*/ 	.word	0x00000570


	//   ....[2]....
        /*7fa8*/ 	.word	0x000006c0


	//----- nvinfo : EIATTR_COOP_GROUP_MASK_REGIDS
	.align		4
.L_24:
        /*7fac*/ 	.byte	0x04, 0x29
        /*7fae*/ 	.short	(.L_26 - .L_25)


	//   ....[0]....
.L_25:
        /*7fb0*/ 	.word	0xffffffff


	//   ....[1]....
        /*7fb4*/ 	.word	0xffffffff


	//   ....[2]....
        /*7fb8*/ 	.word	0xffffffff


	//   ....[3]....
        /*7fbc*/ 	.word	0xffffffff


	//   ....[4]....
        /*7fc0*/ 	.word	0xffffffff


	//   ....[5]....
        /*7fc4*/ 	.word	0xffffffff


	//----- nvinfo : EIATTR_COOP_GROUP_INSTR_OFFSETS
	.align		4
.L_26:
        /*7fc8*/ 	.byte	0x04, 0x28
        /*7fca*/ 	.short	(.L_28 - .L_27)


	//   ....[0]....
.L_27:
        /*7fcc*/ 	.word	0x00000070


	//   ....[1]....
        /*7fd0*/ 	.word	0x00000080


	//   ....[2]....
        /*7fd4*/ 	.word	0x000001a0


	//   ....[3]....
        /*7fd8*/ 	.word	0x000003e0


	//   ....[4]....
        /*7fdc*/ 	.word	0x000007d0


	//   ....[5]....
        /*7fe0*/ 	.word	0x00002920


	//----- nvinfo : EIATTR_REG_RECONFIG
	.align		4
.L_28:
        /*7fe4*/ 	.byte	0x01, 0x54
	.zero		2


	//----- nvinfo : EIATTR_MBARRIER_INSTR_OFFSETS
	.align		4
        /*7fe8*/ 	.byte	0x04, 0x39
        /*7fea*/ 	.short	(.L_30 - .L_29)


	//   ....[0]....
.L_29:
        /*7fec*/ 	.word	0x00000320
        /*7ff0*/ 	.word	0x000000ff
        /*7ff4*/ 	.word	0x00000000
        /*7ff8*/ 	.short	0x0100
        /*7ffa*/ 	.byte	0x09
	.zero		1


	//   ....[1]....
        /*7ffc*/ 	.word	0x00000330
        /*8000*/ 	.word	0x000000ff
        /*8004*/ 	.word	0x00000028
        /*8008*/ 	.short	0x0100
        /*800a*/ 	.byte	0x09
	.zero		1


	//   ....[2]....
        /*800c*/ 	.word	0x00000340
        /*8010*/ 	.word	0x000000ff
        /*8014*/ 	.word	0x00000008
        /*8018*/ 	.short	0x0100
        /*801a*/ 	.byte	0x09
	.zero		1


	//   ....[3]....
        /*801c*/ 	.word	0x00000350
        /*8020*/ 	.word	0x000000ff
        /*8024*/ 	.word	0x00000030
        /*8028*/ 	.short	0x0100
        /*802a*/ 	.byte	0x09
	.zero		1


	//   ....[4]....
        /*802c*/ 	.word	0x00000360
        /*8030*/ 	.word	0x000000ff
        /*8034*/ 	.word	0x00000010
        /*8038*/ 	.short	0x0100
        /*803a*/ 	.byte	0x09
	.zero		1


	//   ....[5]....
        /*803c*/ 	.word	0x00000370
        /*8040*/ 	.word	0x000000ff
        /*8044*/ 	.word	0x00000038
        /*8048*/ 	.short	0x0100
        /*804a*/ 	.byte	0x09
	.zero		1


	//   ....[6]....
        /*804c*/ 	.word	0x00000380
        /*8050*/ 	.word	0x000000ff
        /*8054*/ 	.word	0x00000018
        /*8058*/ 	.short	0x0100
        /*805a*/ 	.byte	0x09
	.zero		1


	//   ....[7]....
        /*805c*/ 	.word	0x00000390
        /*8060*/ 	.word	0x000000ff
        /*8064*/ 	.word	0x00000040
        /*8068*/ 	.short	0x0100
        /*806a*/ 	.byte	0x09
	.zero		1


	//   ....[8]....
        /*806c*/ 	.word	0x000003a0
        /*8070*/ 	.word	0x000000ff
        /*8074*/ 	.word	0x00000020
        /*8078*/ 	.short	0x0100
        /*807a*/ 	.byte	0x09
	.zero		1


	//   ....[9]....
        /*807c*/ 	.word	0x000003b0
        /*8080*/ 	.word	0x000000ff
        /*8084*/ 	.word	0x00000048
        /*8088*/ 	.short	0x0100
        /*808a*/ 	.byte	0x09
	.zero		1


	//   ....[10]....
        /*808c*/ 	.word	0x00000750
        /*8090*/ 	.word	0x000000ff
        /*8094*/ 	.word	0x00000060
        /*8098*/ 	.short	0x0100
        /*809a*/ 	.byte	0x06
	.zero		1


	//   ....[11]....
        /*809c*/ 	.word	0x00000780
        /*80a0*/ 	.word	0x000000ff
        /*80a4*/ 	.word	0x00000068
        /*80a8*/ 	.short	0x0100
        /*80aa*/ 	.byte	0x06
	.zero		1


	//   ....[12]....
        /*80ac*/ 	.word	0x00002d10
        /*80b0*/ 	.word	0x000000ff
        /*80b4*/ 	.word	0x00000000
        /*80b8*/ 	.short	0x010a
        /*80ba*/ 	.byte	0x06
	.zero		1


	//   ....[13]....
        /*80bc*/ 	.word	0x00002d50
        /*80c0*/ 	.word	0x000000ff
        /*80c4*/ 	.word	0x00000000
        /*80c8*/ 	.short	0x010a
        /*80ca*/ 	.byte	0x06
	.zero		1


	//   ....[14]....
        /*80cc*/ 	.word	0x00009060
        /*80d0*/ 	.word	0x000000ff
        /*80d4*/ 	.word	0x00000000
        /*80d8*/ 	.short	0x010a
        /*80da*/ 	.byte	0x10
	.zero		1


	//   ....[15]....
        /*80dc*/ 	.word	0x000090a0
        /*80e0*/ 	.word	0x000000ff
        /*80e4*/ 	.word	0x00000000
        /*80e8*/ 	.short	0x010a
        /*80ea*/ 	.byte	0x10
	.zero		1


	//   ....[16]....
        /*80ec*/ 	.word	0x000118e0
        /*80f0*/ 	.word	0x00000000
        /*80f4*/ 	.word	0x00000000
        /*80f8*/ 	.short	0x0101
        /*80fa*/ 	.byte	0x3f
	.zero		1


	//   ....[17]....
        /*80fc*/ 	.word	0x000153d0
        /*8100*/ 	.word	0x00000000
        /*8104*/ 	.word	0x00000000
        /*8108*/ 	.short	0x0101
        /*810a*/ 	.byte	0x3f
	.zero		1


	//   ....[18]....
        /*810c*/ 	.word	0x00028e20
        /*8110*/ 	.word	0x00000012
        /*8114*/ 	.word	0x00000028
        /*8118*/ 	.short	0x010a
        /*811a*/ 	.byte	0x3f
	.zero		1


	//   ....[19]....
        /*811c*/ 	.word	0x000291c0
        /*8120*/ 	.word	0x00000002
        /*8124*/ 	.word	0x00000068
        /*8128*/ 	.short	0x0101
        /*812a*/ 	.byte	0x3f
	.zero		1


	//   ....[20]....
        /*812c*/ 	.word	0x00029950
        /*8130*/ 	.word	0x00000005
        /*8134*/ 	.word	0x00000000
        /*8138*/ 	.short	0x010a
        /*813a*/ 	.byte	0x3f
	.zero		1


	//   ....[21]....
        /*813c*/ 	.word	0x000299e0
        /*8140*/ 	.word	0x00000007
        /*8144*/ 	.word	0x00000000
        /*8148*/ 	.short	0x010a
        /*814a*/ 	.byte	0x3f
	.zero		1


	//   ....[22]....
        /*814c*/ 	.word	0x00029a70
        /*8150*/ 	.word	0x00000007
        /*8154*/ 	.word	0x00000000
        /*8158*/ 	.short	0x010a
        /*815a*/ 	.byte	0x3f
	.zero		1


	//   ....[23]....
        /*815c*/ 	.word	0x00029b00
        /*8160*/ 	.word	0x00000007
        /*8164*/ 	.word	0x00000000
        /*8168*/ 	.short	0x010a
        /*816a*/ 	.byte	0x3f
	.zero		1


	//   ....[24]....
        /*816c*/ 	.word	0x00029b90
        /*8170*/ 	.word	0x00000003
        /*8174*/ 	.word	0x00000000
        /*8178*/ 	.short	0x010a
        /*817a*/ 	.byte	0x3f
	.zero		1


	//   ....[25]....
        /*817c*/ 	.word	0x00029c00
        /*8180*/ 	.word	0x00000003
        /*8184*/ 	.word	0x00000000
        /*8188*/ 	.short	0x010a
        /*818a*/ 	.byte	0x3f
	.zero		1


	//   ....[26]....
        /*818c*/ 	.word	0x00029c70
        /*8190*/ 	.word	0x00000002
        /*8194*/ 	.word	0x00000000
        /*8198*/ 	.short	0x010a
        /*819a*/ 	.byte	0x3f
	.zero		1


	//   ....[27]....
        /*819c*/ 	.word	0x00029d50
        /*81a0*/ 	.word	0x00000012
        /*81a4*/ 	.word	0x00000028
        /*81a8*/ 	.short	0x010a
        /*81aa*/ 	.byte	0x3f
	.zero		1


	//   ....[28]....
        /*81ac*/ 	.word	0x00029e20
        /*81b0*/ 	.word	0x00000005
        /*81b4*/ 	.word	0x00000000
        /*81b8*/ 	.short	0x010a
        /*81ba*/ 	.byte	0x3f
	.zero		1


	//   ....[29]....
        /*81bc*/ 	.word	0x00029e70
        /*81c0*/ 	.word	0x00000007
        /*81c4*/ 	.word	0x00000000
        /*81c8*/ 	.short	0x010a
        /*81ca*/ 	.byte	0x3f
	.zero		1


	//   ....[30]....
        /*81cc*/ 	.word	0x00029ec0
        /*81d0*/ 	.word	0x00000007
        /*81d4*/ 	.word	0x00000000
        /*81d8*/ 	.short	0x010a
        /*81da*/ 	.byte	0x3f
	.zero		1


	//   ....[31]....
        /*81dc*/ 	.word	0x00029f10
        /*81e0*/ 	.word	0x00000007
        /*81e4*/ 	.word	0x00000000
        /*81e8*/ 	.short	0x010a
        /*81ea*/ 	.byte	0x3f
	.zero		1


	//----- nvinfo : EIATTR_NUM_MBARRIERS
	.align		4
.L_30:
        /*81ec*/ 	.byte	0x03, 0x38
        /*81ee*/ 	.short	0x000c


	//----- nvinfo : EIATTR_EXIT_INSTR_OFFSETS
	.align		4
        /*81f0*/ 	.byte	0x04, 0x1c
        /*81f2*/ 	.short	(.L_32 - .L_31)


	//   ....[0]....
.L_31:
        /*81f4*/ 	.word	0x00000960


	//   ....[1]....
        /*81f8*/ 	.word	0x00001200


	//   ....[2]....
        /*81fc*/ 	.word	0x00028520


	//   ....[3]....
        /*8200*/ 	.word	0x00028ac0


	//   ....[4]....
        /*8204*/ 	.word	0x00029be0


	//----- nvinfo : EIATTR_MAX_THREADS
	.align		4
.L_32:
        /*8208*/ 	.byte	0x04, 0x05
        /*820a*/ 	.short	(.L_34 - .L_33)
.L_33:
        /*820c*/ 	.word	0x00000180
        /*8210*/ 	.word	0x00000001
        /*8214*/ 	.word	0x00000001


	//----- nvinfo : EIATTR_CRS_STACK_SIZE
	.align		4
.L_34:
        /*8218*/ 	.byte	0x04, 0x1e
        /*821a*/ 	.short	(.L_36 - .L_35)
.L_35:
        /*821c*/ 	.word	0x00000000


	//----- nvinfo : EIATTR_CBANK_PARAM_SIZE
	.align		4
.L_36:
        /*8220*/ 	.byte	0x03, 0x19
        /*8222*/ 	.short	0x0470


	//----- nvinfo : EIATTR_PARAM_CBANK
	.align		4
        /*8224*/ 	.byte	0x04, 0x0a
        /*8226*/ 	.short	(.L_38 - .L_37)
	.align		4
.L_37:
        /*8228*/ 	.word	index@(.nv.constant0._ZN7cutlass13device_kernelINS_4gemm6kernel13GemmUniversalIN4cute5tupleIJiiiiEEENS1_10collective13CollectiveMmaINS1_37MainloopSm90TmaGmmaWarpSpecializedFP8ILi5ENS5_IJNS4_1CILi1EEENSA_ILi2EEESB_EEENS1_35KernelTmaWarpSpecializedCooperativeEEENS5_IJNSA_ILi256EEESG_NSA_ILi128EEEEEENS_12float_e4m3_tENS5_IJlSB_lEEESJ_SK_NS4_8TiledMMAINS4_8MMA_AtomIJNS4_4SM904GMMA31MMA_64x256x32_F32E4M3E4M3_SS_TNILNSO_7ScaleInE1ELSQ_1EEEEEENS4_6LayoutINS5_IJSC_SB_SB_EEENS5_IJSB_NSA_ILi0EEESV_EEEEENS5_IJNS4_10UnderscoreESY_SY_EEEEENS4_23SM90_TMA_LOAD_MULTICASTENS4_14ComposedLayoutINS4_7SwizzleILi3ELi4ELi3EEENS4_18smem_ptr_flag_bitsILi8EEENST_INS5_IJNSA_ILi8EEESH_EEENS5_IJSH_SB_EEEEEEEvNS4_8identityENS4_13SM90_TMA_LOADES1B_vS1C_EENS_8epilogue10collective6detail29Sm90TmaWarpSpecializedAdapterINS1G_15DefaultEpilogueISJ_SK_SK_NS1F_6thread17LinearCombinationISJ_Li1EffLNS1K_9ScaleType4KindE0ELNS_15FloatRoundStyleE2ESJ_EENS1_15EpilogueDefaultEEEEEvvEEEEvNT_6ParamsE)
        /*822c*/ 	.short	0x0210
        /*822e*/ 	.short	0x0470


	//----- nvinfo : EIATTR_SW_WAR
	.align		4
.L_38:
        /*8230*/ 	.byte	0x04, 0x36
        /*8232*/ 	.short	(.L_40 - .L_39)
.L_39:
        /*8234*/ 	.word	0x00000008
.L_40:


//--------------------- .nv.callgraph             --------------------------
	.section	.nv.callgraph,"",@"SHT_CUDA_CALLGRAPH"
	.align	4
	.sectionentsize	8
	.align		4
        /*0000*/ 	.word	0x00000000
	.align		4
        /*0004*/ 	.word	0xffffffff
	.align		4
        /*0008*/ 	.word	0x00000000
	.align		4
        /*000c*/ 	.word	0xfffffffe
	.align		4
        /*0010*/ 	.word	0x00000000
	.align		4
        /*0014*/ 	.word	0xfffffffd
	.align		4
        /*0018*/ 	.word	0x00000000
	.align		4
        /*001c*/ 	.word	0xfffffffc


//--------------------- .nv.constant4             --------------------------
	.section	.nv.constant4,"a",@progbits
	.align	8
	.align		8
.nv.constant4:
        /*0000*/ 	.dword	_ZN39_INTERNAL_5d25e22b_4_k_cu_0185310b_48764cuda3std3__45__cpo5beginE
	.align		8
        /*0008*/ 	.dword	_ZN39_INTERNAL_5d25e22b_4_k_cu_0185310b_48764cuda3std3__45__cpo3endE
	.align		8
        /*0010*/ 	.dword	_ZN39_INTERNAL_5d25e22b_4_k_cu_0185310b_48764cuda3std3__45__cpo6cbeginE
	.align		8
        /*0018*/ 	.dword	_ZN39_INTERNAL_5d25e22b_4_k_cu_0185310b_48764cuda3std3__45__cpo4cendE
	.align		8
        /*0020*/ 	.dword	_ZN39_INTERNAL_5d25e22b_4_k_cu_0185310b_48764cuda3std3__441_GLOBAL__N__5d25e22b_4_k_cu_0185310b_48766ignoreE
	.align		8
        /*0028*/ 	.dword	_ZN39_INTERNAL_5d25e22b_4_k_cu_0185310b_48764cuda3std3__419piecewise_constructE
	.align		8
        /*0030*/ 	.dword	_ZN39_INTERNAL_5d25e22b_4_k_cu_0185310b_48764cuda3std3__48in_placeE
	.align		8
        /*0038*/ 	.dword	_ZN39_INTERNAL_5d25e22b_4_k_cu_0185310b_48764cuda3std6ranges3__45__cpo4swapE
	.align		8
        /*0040*/ 	.dword	_ZN39_INTERNAL_5d25e22b_4_k_cu_0185310b_48764cuda3std6ranges3__45__cpo9iter_moveE
	.align		8
        /*0048*/ 	.dword	_ZN39_INTERNAL_5d25e22b_4_k_cu_0185310b_48764cute7productE
	.align		8
        /*0050*/ 	.dword	_ZN39_INTERNAL_5d25e22b_4_k_cu_0185310b_48764cute1_E


//--------------------- .text._ZN7cutlass13device_kernelINS_4gemm6kernel13GemmUniversalIN4cute5tupleIJiiiiEEENS1_10collective13CollectiveMmaINS1_37MainloopSm90TmaGmmaWarpSpecializedFP8ILi5ENS5_IJNS4_1CILi1EEENSA_ILi2EEESB_EEENS1_35KernelTmaWarpSpecializedCooperativeEEENS5_IJNSA_ILi256EEESG_NSA_ILi128EEEEEENS_12float_e4m3_tENS5_IJlSB_lEEESJ_SK_NS4_8TiledMMAINS4_8MMA_AtomIJNS4_4SM904GMMA31MMA_64x256x32_F32E4M3E4M3_SS_TNILNSO_7ScaleInE1ELSQ_1EEEEEENS4_6LayoutINS5_IJSC_SB_SB_EEENS5_IJSB_NSA_ILi0EEESV_EEEEENS5_IJNS4_10UnderscoreESY_SY_EEEEENS4_23SM90_TMA_LOAD_MULTICASTENS4_14ComposedLayoutINS4_7SwizzleILi3ELi4ELi3EEENS4_18smem_ptr_flag_bitsILi8EEENST_INS5_IJNSA_ILi8EEESH_EEENS5_IJSH_SB_EEEEEEEvNS4_8identityENS4_13SM90_TMA_LOADES1B_vS1C_EENS_8epilogue10collective6detail29Sm90TmaWarpSpecializedAdapterINS1G_15DefaultEpilogueISJ_SK_SK_NS1F_6thread17LinearCombinationISJ_Li1EffLNS1K_9ScaleType4KindE0ELNS_15FloatRoundStyleE2ESJ_EENS1_15EpilogueDefaultEEEEEvvEEEEvNT_6ParamsE --------------------------
	.section	.text._ZN7cutlass13device_kernelINS_4gemm6kernel13GemmUniversalIN4cute5tupleIJiiiiEEENS1_10collective13CollectiveMmaINS1_37MainloopSm90TmaGmmaWarpSpecializedFP8ILi5ENS5_IJNS4_1CILi1EEENSA_ILi2EEESB_EEENS1_35KernelTmaWarpSpecializedCooperativeEEENS5_IJNSA_ILi256EEESG_NSA_ILi128EEEEEENS_12float_e4m3_tENS5_IJlSB_lEEESJ_SK_NS4_8TiledMMAINS4_8MMA_AtomIJNS4_4SM904GMMA31MMA_64x256x32_F32E4M3E4M3_SS_TNILNSO_7ScaleInE1ELSQ_1EEEEEENS4_6LayoutINS5_IJSC_SB_SB_EEENS5_IJSB_NSA_ILi0EEESV_EEEEENS5_IJNS4_10UnderscoreESY_SY_EEEEENS4_23SM90_TMA_LOAD_MULTICASTENS4_14ComposedLayoutINS4_7SwizzleILi3ELi4ELi3EEENS4_18smem_ptr_flag_bitsILi8EEENST_INS5_IJNSA_ILi8EEESH_EEENS5_IJSH_SB_EEEEEEEvNS4_8identityENS4_13SM90_TMA_LOADES1B_vS1C_EENS_8epilogue10collective6detail29Sm90TmaWarpSpecializedAdapterINS1G_15DefaultEpilogueISJ_SK_SK_NS1F_6thread17LinearCombinationISJ_Li1EffLNS1K_9ScaleType4KindE0ELNS_15FloatRoundStyleE2ESJ_EENS1_15EpilogueDefaultEEEEEvvEEEEvNT_6ParamsE,"ax",@progbits
	.align	128
.text._ZN7cutlass13device_kernelINS_4gemm6kernel13GemmUniversalIN4cute5tupleIJiiiiEEENS1_10collective13CollectiveMmaINS1_37MainloopSm90TmaGmmaWarpSpecializedFP8ILi5ENS5_IJNS4_1CILi1EEENSA_ILi2EEESB_EEENS1_35KernelTmaWarpSpecializedCooperativeEEENS5_IJNSA_ILi256EEESG_NSA_ILi128EEEEEENS_12float_e4m3_tENS5_IJlSB_lEEESJ_SK_NS4_8TiledMMAINS4_8MMA_AtomIJNS4_4SM904GMMA31MMA_64x256x32_F32E4M3E4M3_SS_TNILNSO_7ScaleInE1ELSQ_1EEEEEENS4_6LayoutINS5_IJSC_SB_SB_EEENS5_IJSB_NSA_ILi0EEESV_EEEEENS5_IJNS4_10UnderscoreESY_SY_EEEEENS4_23SM90_TMA_LOAD_MULTICASTENS4_14ComposedLayoutINS4_7SwizzleILi3ELi4ELi3EEENS4_18smem_ptr_flag_bitsILi8EEENST_INS5_IJNSA_ILi8EEESH_EEENS5_IJSH_SB_EEEEEEEvNS4_8identityENS4_13SM90_TMA_LOADES1B_vS1C_EENS_8epilogue10collective6detail29Sm90TmaWarpSpecializedAdapterINS1G_15DefaultEpilogueISJ_SK_SK_NS1F_6thread17LinearCombinationISJ_Li1EffLNS1K_9ScaleType4KindE0ELNS_15FloatRoundStyleE2ESJ_EENS1_15EpilogueDefaultEEEEEvvEEEEvNT_6ParamsE:
        .type           _ZN7cutlass13device_kernelINS_4gemm6kernel13GemmUniversalIN4cute5tupleIJiiiiEEENS1_10collective13CollectiveMmaINS1_37MainloopSm90TmaGmmaWarpSpecializedFP8ILi5ENS5_IJNS4_1CILi1EEENSA_ILi2EEESB_EEENS1_35KernelTmaWarpSpecializedCooperativeEEENS5_IJNSA_ILi256EEESG_NSA_ILi128EEEEEENS_12float_e4m3_tENS5_IJlSB_lEEESJ_SK_NS4_8TiledMMAINS4_8MMA_AtomIJNS4_4SM904GMMA31MMA_64x256x32_F32E4M3E4M3_SS_TNILNSO_7ScaleInE1ELSQ_1EEEEEENS4_6LayoutINS5_IJSC_SB_SB_EEENS5_IJSB_NSA_ILi0EEESV_EEEEENS5_IJNS4_10UnderscoreESY_SY_EEEEENS4_23SM90_TMA_LOAD_MULTICASTENS4_14ComposedLayoutINS4_7SwizzleILi3ELi4ELi3EEENS4_18smem_ptr_flag_bitsILi8EEENST_INS5_IJNSA_ILi8EEESH_EEENS5_IJSH_SB_EEEEEEEvNS4_8identityENS4_13SM90_TMA_LOADES1B_vS1C_EENS_8epilogue10collective6detail29Sm90TmaWarpSpecializedAdapterINS1G_15DefaultEpilogueISJ_SK_SK_NS1F_6thread17LinearCombinationISJ_Li1EffLNS1K_9ScaleType4KindE0ELNS_15FloatRoundStyleE2ESJ_EENS1_15EpilogueDefaultEEEEEvvEEEEvNT_6ParamsE,@function
        .size           _ZN7cutlass13device_kernelINS_4gemm6kernel13GemmUniversalIN4cute5tupleIJiiiiEEENS1_10collective13CollectiveMmaINS1_37MainloopSm90TmaGmmaWarpSpecializedFP8ILi5ENS5_IJNS4_1CILi1EEENSA_ILi2EEESB_EEENS1_35KernelTmaWarpSpecializedCooperativeEEENS5_IJNSA_ILi256EEESG_NSA_ILi128EEEEEENS_12float_e4m3_tENS5_IJlSB_lEEESJ_SK_NS4_8TiledMMAINS4_8MMA_AtomIJNS4_4SM904GMMA31MMA_64x256x32_F32E4M3E4M3_SS_TNILNSO_7ScaleInE1ELSQ_1EEEEEENS4_6LayoutINS5_IJSC_SB_SB_EEENS5_IJSB_NSA_ILi0EEESV_EEEEENS5_IJNS4_10UnderscoreESY_SY_EEEEENS4_23SM90_TMA_LOAD_MULTICASTENS4_14ComposedLayoutINS4_7SwizzleILi3ELi4ELi3EEENS4_18smem_ptr_flag_bitsILi8EEENST_INS5_IJNSA_ILi8EEESH_EEENS5_IJSH_SB_EEEEEEEvNS4_8identityENS4_13SM90_TMA_LOADES1B_vS1C_EENS_8epilogue10collective6detail29Sm90TmaWarpSpecializedAdapterINS1G_15DefaultEpilogueISJ_SK_SK_NS1F_6thread17LinearCombinationISJ_Li1EffLNS1K_9ScaleType4KindE0ELNS_15FloatRoundStyleE2ESJ_EENS1_15EpilogueDefaultEEEEEvvEEEEvNT_6ParamsE,(.L_x_592 - _ZN7cutlass13device_kernelINS_4gemm6kernel13GemmUniversalIN4cute5tupleIJiiiiEEENS1_10collective13CollectiveMmaINS1_37MainloopSm90TmaGmmaWarpSpecializedFP8ILi5ENS5_IJNS4_1CILi1EEENSA_ILi2EEESB_EEENS1_35KernelTmaWarpSpecializedCooperativeEEENS5_IJNSA_ILi256EEESG_NSA_ILi128EEEEEENS_12float_e4m3_tENS5_IJlSB_lEEESJ_SK_NS4_8TiledMMAINS4_8MMA_AtomIJNS4_4SM904GMMA31MMA_64x256x32_F32E4M3E4M3_SS_TNILNSO_7ScaleInE1ELSQ_1EEEEEENS4_6LayoutINS5_IJSC_SB_SB_EEENS5_IJSB_NSA_ILi0EEESV_EEEEENS5_IJNS4_10UnderscoreESY_SY_EEEEENS4_23SM90_TMA_LOAD_MULTICASTENS4_14ComposedLayoutINS4_7SwizzleILi3ELi4ELi3EEENS4_18smem_ptr_flag_bitsILi8EEENST_INS5_IJNSA_ILi8EEESH_EEENS5_IJSH_SB_EEEEEEEvNS4_8identityENS4_13SM90_TMA_LOADES1B_vS1C_EENS_8epilogue10collective6detail29Sm90TmaWarpSpecializedAdapterINS1G_15DefaultEpilogueISJ_SK_SK_NS1F_6thread17LinearCombinationISJ_Li1EffLNS1K_9ScaleType4KindE0ELNS_15FloatRoundStyleE2ESJ_EENS1_15EpilogueDefaultEEEEEvvEEEEvNT_6ParamsE)
        .other          _ZN7cutlass13device_kernelINS_4gemm6kernel13GemmUniversalIN4cute5tupleIJiiiiEEENS1_10collective13CollectiveMmaINS1_37MainloopSm90TmaGmmaWarpSpecializedFP8ILi5ENS5_IJNS4_1CILi1EEENSA_ILi2EEESB_EEENS1_35KernelTmaWarpSpecializedCooperativeEEENS5_IJNSA_ILi256EEESG_NSA_ILi128EEEEEENS_12float_e4m3_tENS5_IJlSB_lEEESJ_SK_NS4_8TiledMMAINS4_8MMA_AtomIJNS4_4SM904GMMA31MMA_64x256x32_F32E4M3E4M3_SS_TNILNSO_7ScaleInE1ELSQ_1EEEEEENS4_6LayoutINS5_IJSC_SB_SB_EEENS5_IJSB_NSA_ILi0EEESV_EEEEENS5_IJNS4_10UnderscoreESY_SY_EEEEENS4_23SM90_TMA_LOAD_MULTICASTENS4_14ComposedLayoutINS4_7SwizzleILi3ELi4ELi3EEENS4_18smem_ptr_flag_bitsILi8EEENST_INS5_IJNSA_ILi8EEESH_EEENS5_IJSH_SB_EEEEEEEvNS4_8identityENS4_13SM90_TMA_LOADES1B_vS1C_EENS_8epilogue10collective6detail29Sm90TmaWarpSpecializedAdapterINS1G_15DefaultEpilogueISJ_SK_SK_NS1F_6thread17LinearCombinationISJ_Li1EffLNS1K_9ScaleType4KindE0ELNS_15FloatRoundStyleE2ESJ_EENS1_15EpilogueDefaultEEEEEvvEEEEvNT_6ParamsE,@"STO_CUDA_ENTRY STV_DEFAULT"
_ZN7cutlass13device_kernelINS_4gemm6kernel13GemmUniversalIN4cute5tupleIJiiiiEEENS1_10collective13CollectiveMmaINS1_37MainloopSm90TmaGmmaWarpSpecializedFP8ILi5ENS5_IJNS4_1CILi1EEENSA_ILi2EEESB_EEENS1_35KernelTmaWarpSpecializedCooperativeEEENS5_IJNSA_ILi256EEESG_NSA_ILi128EEEEEENS_12float_e4m3_tENS5_IJlSB_lEEESJ_SK_NS4_8TiledMMAINS4_8MMA_AtomIJNS4_4SM904GMMA31MMA_64x256x32_F32E4M3E4M3_SS_TNILNSO_7ScaleInE1ELSQ_1EEEEEENS4_6LayoutINS5_IJSC_SB_SB_EEENS5_IJSB_NSA_ILi0EEESV_EEEEENS5_IJNS4_10UnderscoreESY_SY_EEEEENS4_23SM90_TMA_LOAD_MULTICASTENS4_14ComposedLayoutINS4_7SwizzleILi3ELi4ELi3EEENS4_18smem_ptr_flag_bitsILi8EEENST_INS5_IJNSA_ILi8EEESH_EEENS5_IJSH_SB_EEEEEEEvNS4_8identityENS4_13SM90_TMA_LOADES1B_vS1C_EENS_8epilogue10collective6detail29Sm90TmaWarpSpecializedAdapterINS1G_15DefaultEpilogueISJ_SK_SK_NS1F_6thread17LinearCombinationISJ_Li1EffLNS1K_9ScaleType4KindE0ELNS_15FloatRoundStyleE2ESJ_EENS1_15EpilogueDefaultEEEEEvvEEEEvNT_6ParamsE:
[----:B------:R-:W0:Y:S02]  /*0000*/  LDC R1, c[0x0][0x28] ;  /* 0x00000a00ff017b82 */ /* 0x000e240000000800 */
[----:B0-----:R-:W-:Y:S01]  /*0010*/  VIADD R1, R1, 0xfffff338 ;  /* 0xfffff33801017836 */ /* 0x001fe20000000000 */
[----:B------:R-:W0:Y:S01]  /*0020*/  S2R R5, SR_TID.X ;  /* 0x0000000000057919 */ /* 0x000e220000002100 */
[----:B------:R-:W-:Y:S01]  /*0030*/  ELECT P0, URZ, PT ;  /* 0x00000000003f782f */ /* 0x000fe20003800000 */
[----:B------:R-:W-:Y:S01]  /*0040*/  BSSY B0, `(.L_x_0) ;  /* 0x0000015000007945 */ /* 0x000fe20003800000 */
[--C-:B0-----:R-:W-:Y:S02]  /*0050*/  SHF.R.U32.HI R0, RZ, 0x5, R5.reuse ;  /* 0x00000005ff007819 */ /* 0x101fe40000011605 */
[----:B------:R-:W-:-:S03]  /*0060*/  SHF.R.U32.HI R2, RZ, 0x7, R5 ;  /* 0x00000007ff027819 */ /* 0x000fc60000011605 */
[----:B------:R-:W0:Y:S04]  /*0070*/  SHFL.IDX PT, R3, R0, RZ, 0x1f ;  /* 0x00001fff00037589 */ /* 0x000e2800000e0000 */
[----:B------:R-:W1:Y:S01]  /*0080*/  SHFL.IDX PT, R2, R2, RZ, 0x1f ;  /* 0x00001fff02027589 */ /* 0x000e6200000e0000 */
[----:B0-----:R-:W-:Y:S02]  /*0090*/  R2UR UR4, R3 ;  /* 0x00000000030472ca */ /* 0x001fe400000e0000 */
[----:B-1----:R-:W-:-:S11]  /*00a0*/  R2UR UR6, R2 ;  /* 0x00000000020672ca */ /* 0x002fd600000e0000 */
[----:B------:R-:W-:Y:S02]  /*00b0*/  USHF.R.S32.HI UR5, URZ, 0x1f, UR4 ;  /* 0x0000001f3f057899 */ /* 0x000fe40008011404 */
[----:B------:R-:W-:Y:S02]  /*00c0*/  ISETP.NE.OR P0, PT, RZ, UR4, !P0 ;  /* 0x00000004ff007c0c */ /* 0x000fe4000c705670 */
[----:B------:R-:W-:-:S04]  /*00d0*/  ULEA.HI UR5, UR5, UR4, URZ, 0x2 ;  /* 0x0000000405057291 */ /* 0x000fc8000f8f103f */
[----:B------:R-:W-:-:S04]  /*00e0*/  ULOP3.LUT UR5, UR5, 0xfffffffc, URZ, 0xc0, !UPT ;  /* 0xfffffffc05057892 */ /* 0x000fc8000f8ec03f */
[----:B------:R-:W-:-:S03]  /*00f0*/  UIADD3 UR8, UR4, -UR5, URZ ;  /* 0x8000000504087290 */ /* 0x000fc6000fffe03f */
[----:B------:R-:W-:Y:S09]  /*0100*/  @P0 BRA `(.L_x_1) ;  /* 0x0000000000200947 */ /* 0x000ff20003800000 */
[----:B------:R-:W-:Y:S02]  /*0110*/  ULDC.64 UR4, c[0x0][0x198] ;  /* 0x0000660000047ab9 */ /* 0x000fe40000000a00 */
[----:B------:R-:W-:Y:S02]  /*0120*/  UIADD3 UR10, UP0, UR4, 0xf0, URZ ;  /* 0x000000f0040a7890 */ /* 0x000fe4000ff1e03f */
[----:B------:R-:W-:Y:S02]  /*0130*/  UIADD3 UR4, UP1, UR4, 0x1f0, URZ ;  /* 0x000001f004047890 */ /* 0x000fe4000ff3e03f */
[----:B------:R-:W-:Y:S02]  /*0140*/  UIADD3.X UR11, URZ, UR5, URZ, UP0, !UPT ;  /* 0x000000053f0b7290 */ /* 0x000fe400087fe43f */
[----:B------:R-:W-:-:S07]  /*0150*/  UIADD3.X UR5, URZ, UR5, URZ, UP1, !UPT ;  /* 0x000000053f057290 */ /* 0x000fce0008ffe43f */
[----:B------:R0:W-:Y:S02]  /*0160*/  UTMACCTL.PF [UR10] ;  /* 0x000000000a0079b9 */ /* 0x0001e40008040000 */
[----:B------:R0:W-:Y:S02]  /*0170*/  UTMACCTL.PF [UR4] ;  /* 0x00000000040079b9 */ /* 0x0001e40008040000 */
[----:B0-----:R-:W-:Y:S01]  /*0180*/  NOP ;  /* 0x0000000000007918 */ /* 0x001fe20000000000 */
.L_x_1:
[----:B------:R-:W-:Y:S05]  /*0190*/  BSYNC B0 ;  /* 0x0000000000007941 */ /* 0x000fea0003800000 */
.L_x_0:
[----:B------:R-:W0:Y:S01]  /*01a0*/  SHFL.IDX PT, R3, R0, RZ, 0x1f ;  /* 0x00001fff00037589 */ /* 0x000e2200000e0000 */
[----:B------:R-:W-:Y:S01]  /*01b0*/  UISETP.NE.AND UP0, UPT, UR8, 0x3, UPT ;  /* 0x000000030800788c */ /* 0x000fe2000bf05270 */
[----:B------:R-:W-:Y:S01]  /*01c0*/  ISETP.NE.AND P2, PT, RZ, UR6, PT ;  /* 0x00000006ff007c0c */ /* 0x000fe2000bf45270 */
[----:B------:R-:W-:Y:S02]  /*01d0*/  UIADD3 UR10, UR6, -0x1, URZ ;  /* 0xffffffff060a7890 */ /* 0x000fe4000fffe03f */
[----:B------:R-:W-:Y:S02]  /*01e0*/  UISETP.EQ.OR UP0, UPT, UR8, URZ, !UP0 ;  /* 0x0000003f0800728c */ /* 0x000fe4000c702670 */
[----:B------:R-:W-:Y:S02]  /*01f0*/  UISETP.GE.U32.AND UP1, UPT, UR10, 0x2, UPT ;  /* 0x000000020a00788c */ /* 0x000fe4000bf26070 */
[----:B------:R-:W-:-:S04]  /*0200*/  UISETP.EQ.AND UP0, UPT, UR6, URZ, UP0 ;  /* 0x0000003f0600728c */ /* 0x000fc80008702270 */
[----:B------:R-:W-:-:S04]  /*0210*/  USEL UR13, URZ, 0x1, !UP0 ;  /* 0x000000013f0d7887 */ /* 0x000fc8000c000000 */
[----:B------:R-:W-:Y:S01]  /*0220*/  USEL UR13, UR13, 0x2, UP1 ;  /* 0x000000020d0d7887 */ /* 0x000fe20008800000 */
[----:B0-----:R-:W-:-:S13]  /*0230*/  ISETP.NE.AND P0, PT, R3, RZ, PT ;  /* 0x000000ff0300720c */ /* 0x001fda0003f05270 */
[----:B------:R-:W-:Y:S05]  /*0240*/  @P0 BRA `(.L_x_2) ;  /* 0x0000000000600947 */ /* 0x000fea0003800000 */
[----:B------:R-:W0:Y:S01]  /*0250*/  S2UR UR9, SR_CgaCtaId ;  /* 0x00000000000979c3 */ /* 0x000e220000008800 */
[----:B------:R-:W-:Y:S01]  /*0260*/  UMOV UR4, 0x400 ;  /* 0x0000040000047882 */ /* 0x000fe20000000000 */
[----:B------:R-:W-:Y:S01]  /*0270*/  UMOV UR5, 0x1 ;  /* 0x0000000100057882 */ /* 0x000fe20000000000 */
[----:B------:R-:W-:Y:S01]  /*0280*/  UMOV UR6, 0x4 ;  /* 0x0000000400067882 */ /* 0x000fe20000000000 */
[----:B------:R-:W-:Y:S01]  /*0290*/  ELECT P0, URZ, PT ;  /* 0x00000000003f782f */ /* 0x000fe20003800000 */
[----:B------:R-:W-:-:S04]  /*02a0*/  UIADD3 UR6, -UR6, 0x100000, URZ ;  /* 0x0010000006067890 */ /* 0x000fc8000fffe13f */
[----:B------:R-:W-:Y:S02]  /*02b0*/  USHF.L.U32 UR7, UR6, 0xb, URZ ;  /* 0x0000000b06077899 */ /* 0x000fe4000800063f */
[----:B------:R-:W-:Y:S02]  /*02c0*/  USHF.L.U32 UR6, UR6, 0x1, URZ ;  /* 0x0000000106067899 */ /* 0x000fe4000800063f */
[----:B0-----:R-:W-:Y:S02]  /*02d0*/  ULEA UR9, UR9, UR4, 0x18 ;  /* 0x0000000409097291 */ /* 0x001fe4000f8ec03f */
[----:B------:R-:W-:-:S04]  /*02e0*/  UIADD3 UR4, -UR5, 0x100000, URZ ;  /* 0x0010000005047890 */ /* 0x000fc8000fffe13f */
[----:B------:R-:W-:Y:S02]  /*02f0*/  USHF.L.U32 UR5, UR4, 0xb, URZ ;  /* 0x0000000b04057899 */ /* 0x000fe4000800063f */
[----:B------:R-:W-:Y:S01]  /*0300*/  USHF.L.U32 UR4, UR4, 0x1, URZ ;  /* 0x0000000104047899 */ /* 0x000fe2000800063f */
[----:B------:R-:W0:Y:S11]  /*0310*/  FENCE.VIEW.ASYNC.S ;  /* 0x00000000000073c6 */ /* 0x000e360000000000 */
[----:B0-----:R0:W1:Y:S01]  /*0320*/  SYNCS.EXCH.64 URZ, [UR9], UR4 ;  /* 0x00000004093f75b2 */ /* 0x0010620008000100 */
[----:B------:R0:W2:Y:S01]  /*0330*/  SYNCS.EXCH.64 URZ, [UR9+0x28], UR6 ;  /* 0x00002806093f75b2 */ /* 0x0000a20008000100 */
[----:B------:R0:W3:Y:S01]  /*0340*/  SYNCS.EXCH.64 URZ, [UR9+0x8], UR4 ;  /* 0x00000804093f75b2 */ /* 0x0000e20008000100 */
[----:B------:R0:W4:Y:S01]  /*0350*/  SYNCS.EXCH.64 URZ, [UR9+0x30], UR6 ;  /* 0x00003006093f75b2 */ /* 0x0001220008000100 */
[----:B------:R0:W0:Y:S01]  /*0360*/  SYNCS.EXCH.64 URZ, [UR9+0x10], UR4 ;  /* 0x00001004093f75b2 */ /* 0x0000220008000100 */
[----:B------:R0:W0:Y:S01]  /*0370*/  SYNCS.EXCH.64 URZ, [UR9+0x38], UR6 ;  /* 0x00003806093f75b2 */ /* 0x0000220008000100 */
[----:B------:R0:W0:Y:S01]  /*0380*/  SYNCS.EXCH.64 URZ, [UR9+0x18], UR4 ;  /* 0x00001804093f75b2 */ /* 0x0000220008000100 */
[----:B------:R0:W0:Y:S01]  /*0390*/  SYNCS.EXCH.64 URZ, [UR9+0x40], UR6 ;  /* 0x00004006093f75b2 */ /* 0x0000220008000100 */
[----:B------:R0:W0:Y:S01]  /*03a0*/  SYNCS.EXCH.64 URZ, [UR9+0x20], UR4 ;  /* 0x00002004093f75b2 */ /* 0x0000220008000100 */
[----:B------:R0:W0:Y:S01]  /*03b0*/  SYNCS.EXCH.64 URZ, [UR9+0x48], UR6 ;  /* 0x00004806093f75b2 */ /* 0x0000220008000100 */
[----:B------:R-:W-:Y:S01]  /*03c0*/  NOP ;  /* 0x0000000000007918 */ /* 0x000fe20000000000 */
.L_x_2:
[----:B------:R-:W-:Y:S01]  /*03d0*/  SHF.R.S32.HI R4, RZ, 0x1f, R5 ;  /* 0x0000001fff047819 */ /* 0x000fe20000011405 */
[----:B------:R-:W5:Y:S01]  /*03e0*/  SHFL.IDX PT, R0, R0, RZ, 0x1f ;  /* 0x00001fff00007589 */ /* 0x000f6200000e0000 */
[----:B------:R-:W-:Y:S01]  /*03f0*/  ELECT P0, URZ, PT ;  /* 0x00000000003f782f */ /* 0x000fe20003800000 */
[----:B0-----:R-:W0:Y:S01]  /*0400*/  S2UR UR9, SR_CTAID.X ;  /* 0x00000000000979c3 */ /* 0x001e220000002500 */
[----:B------:R-:W-:Y:S01]  /*0410*/  LEA.HI R4, R4, R5, RZ, 0x7 ;  /* 0x0000000504047211 */ /* 0x000fe200078f38ff */
[----:B------:R-:W1:Y:S01]  /*0420*/  S2R R2, SR_CTAID.Y ;  /* 0x0000000000027919 */ /* 0x000e620000002600 */
[----:B------:R-:W-:Y:S01]  /*0430*/  SHF.R.S32.HI R6, RZ, 0x1f, R3 ;  /* 0x0000001fff067819 */ /* 0x000fe20000011403 */
[----:B------:R-:W-:Y:S01]  /*0440*/  ULDC UR4, c[0x0][0x154] ;  /* 0x0000550000047ab9 */ /* 0x000fe20000000800 */
[----:B------:R-:W-:Y:S01]  /*0450*/  LOP3.LUT R4, R4, 0xffffff80, RZ, 0xc0, !PT ;  /* 0xffffff8004047812 */ /* 0x000fe200078ec0ff */
[----:B------:R-:W-:Y:S01]  /*0460*/  NOP ;  /* 0x0000000000007918 */ /* 0x000fe20000000000 */
[----:B------:R-:W-:Y:S01]  /*0470*/  LEA.HI R6, R6, R3, RZ, 0x2 ;  /* 0x0000000306067211 */ /* 0x000fe200078f10ff */
[----:B------:R-:W2:Y:S01]  /*0480*/  LDC R13, c[0x0][0x148] ;  /* 0x00005200ff0d7b82 */ /* 0x000ea20000000800 */
[----:B------:R-:W-:Y:S01]  /*0490*/  NOP ;  /* 0x0000000000007918 */ /* 0x000fe20000000000 */
[----:B------:R-:W-:Y:S01]  /*04a0*/  IMAD.IADD R4, R5, 0x1, -R4 ;  /* 0x0000000105047824 */ /* 0x000fe200078e0a04 */
[----:B------:R-:W-:-:S04]  /*04b0*/  LOP3.LUT R6, R6, 0x3ffffffc, RZ, 0xc0, !PT ;  /* 0x3ffffffc06067812 */ /* 0x000fc800078ec0ff */
[----:B------:R-:W-:Y:S01]  /*04c0*/  SHF.R.S32.HI R5, RZ, 0x1f, R4 ;  /* 0x0000001fff057819 */ /* 0x000fe20000011404 */
[----:B------:R-:W-:Y:S01]  /*04d0*/  IMAD.IADD R6, R3, 0x1, -R6 ;  /* 0x0000000103067824 */ /* 0x000fe200078e0a06 */
[----:B------:R-:W3:Y:S02]  /*04e0*/  LDC R8, c[0x0][0x144] ;  /* 0x00005100ff087b82 */ /* 0x000ee40000000800 */
[----:B------:R-:W-:Y:S02]  /*04f0*/  LEA.HI R5, R5, R4, RZ, 0x3 ;  /* 0x0000000405057211 */ /* 0x000fe400078f18ff */
[----:B-----5:R-:W-:Y:S02]  /*0500*/  ISETP.NE.OR P0, PT, R0, RZ, !P0 ;  /* 0x000000ff0000720c */ /* 0x020fe40004705670 */
[--C-:B------:R-:W-:Y:S02]  /*0510*/  SHF.R.S32.HI R0, RZ, 0x3, R5.reuse ;  /* 0x00000003ff007819 */ /* 0x100fe40000011405 */
[----:B------:R-:W-:-:S04]  /*0520*/  SHF.R.S32.HI R5, RZ, 0x1f, R5 ;  /* 0x0000001fff057819 */ /* 0x000fc80000011405 */
[----:B------:R-:W-:-:S04]  /*0530*/  LEA.HI R5, R5, R0, RZ, 0x2 ;  /* 0x0000000005057211 */ /* 0x000fc800078f10ff */
[----:B------:R-:W-:Y:S01]  /*0540*/  LOP3.LUT R5, R5, 0xfffffffc, RZ, 0xc0, !PT ;  /* 0xfffffffc05057812 */ /* 0x000fe200078ec0ff */
[----:B------:R-:W-:Y:S01]  /*0550*/  VOTEU.ALL UP0, P0 ;  /* 0x00000000003f7886 */ /* 0x000fe20000000000 */
[----:B-1----:R-:W-:Y:S01]  /*0560*/  I2FP.F32.U32 R7, R2 ;  /* 0x0000000200077245 */ /* 0x002fe20000201000 */
[----:B------:R-:W-:Y:S02]  /*0570*/  VOTEU.ALL UP1, P0 ;  /* 0x00000000003f7886 */ /* 0x000fe40000020000 */
[----:B------:R-:W-:Y:S01]  /*0580*/  IMAD.IADD R5, R0, 0x1, -R5 ;  /* 0x0000000100057824 */ /* 0x000fe200078e0a05 */
[----:B------:R-:W1:Y:S01]  /*0590*/  @!UP0 S2UR UR7, SR_CgaCtaId ;  /* 0x00000000000789c3 */ /* 0x000e620000008800 */
[----:B0-----:R-:W-:Y:S01]  /*05a0*/  I2FP.F32.U32 R0, UR9 ;  /* 0x0000000900007c45 */ /* 0x001fe20008201000 */
[----:B------:R-:W-:Y:S01]  /*05b0*/  FMUL R9, R7, UR4 ;  /* 0x0000000407097c20 */ /* 0x000fe20008400000 */
[----:B------:R-:W-:Y:S01]  /*05c0*/  IMAD R5, R6, 0x4, R5 ;  /* 0x0000000406057824 */ /* 0x000fe200078e0205 */
[----:B------:R-:W-:Y:S01]  /*05d0*/  ULDC UR4, c[0x0][0x150] ;  /* 0x0000540000047ab9 */ /* 0x000fe20000000800 */
[----:B------:R-:W-:Y:S01]  /*05e0*/  @!UP0 UMOV UR6, 0x400 ;  /* 0x0000040000068882 */ /* 0x000fe20000000000 */
[----:B------:R-:W-:Y:S01]  /*05f0*/  FMUL R7, R0, UR4 ;  /* 0x0000000400077c20 */ /* 0x000fe20008400000 */
[----:B------:R-:W-:Y:S01]  /*0600*/  IMAD.SHL.U32 R0, R5, 0x4, RZ ;  /* 0x0000000405007824 */ /* 0x000fe200078e00ff */
[----:B------:R-:W0:Y:S01]  /*0610*/  LDC R6, c[0x0][0x140] ;  /* 0x00005000ff067b82 */ /* 0x000e220000000800 */
[----:B------:R-:W5:Y:S01]  /*0620*/  F2I.U32.TRUNC.NTZ R9, R9 ;  /* 0x0000000900097305 */ /* 0x000f62000020f000 */
[----:B------:R-:W-:-:S02]  /*0630*/  UMOV UR4, 0x20 ;  /* 0x0000002000047882 */ /* 0x000fc40000000000 */
[----:B------:R-:W-:Y:S01]  /*0640*/  LOP3.LUT R11, R5, 0xc, R0, 0x78, !PT ;  /* 0x0000000c050b7812 */ /* 0x000fe200078e7800 */
[----:B------:R-:W-:-:S04]  /*0650*/  @!UP0 UIADD3 UR4, -UR4, 0x100000, URZ ;  /* 0x0010000004048890 */ /* 0x000fc8000fffe13f */
[----:B------:R-:W-:Y:S02]  /*0660*/  @!UP0 USHF.L.U32 UR5, UR4, 0xb, URZ ;  /* 0x0000000b04058899 */ /* 0x000fe4000800063f */
[----:B------:R-:W-:Y:S01]  /*0670*/  @!UP0 USHF.L.U32 UR4, UR4, 0x1, URZ ;  /* 0x0000000104048899 */ /* 0x000fe2000800063f */
[----:B------:R-:W4:Y:S01]  /*0680*/  F2I.U32.TRUNC.NTZ R7, R7 ;  /* 0x0000000700077305 */ /* 0x000f22000020f000 */
[----:B------:R0:W-:Y:S01]  /*0690*/  STL [R1+0x450], R11 ;  /* 0x0004500b01007387 */ /* 0x0001e20000100800 */
[----:B-----5:R-:W-:Y:S01]  /*06a0*/  IMAD.MOV R14, RZ, RZ, -R9 ;  /* 0x000000ffff0e7224 */ /* 0x020fe200078e0a09 */
[----:B-1----:R-:W-:Y:S01]  /*06b0*/  @!UP0 ULEA UR6, UR7, UR6, 0x18 ;  /* 0x0000000607068291 */ /* 0x002fe2000f8ec03f */
[----:B------:R-:W-:Y:S02]  /*06c0*/  VOTEU.ALL UP0, P0 ;  /* 0x00000000003f7886 */ /* 0x000fe40000000000 */
[----:B--2---:R-:W-:Y:S01]  /*06d0*/  IMAD R0, R13, R14, R2 ;  /* 0x0000000e0d007224 */ /* 0x004fe200078e0202 */
[----:B------:R-:W-:-:S02]  /*06e0*/  LOP3.LUT P0, RZ, R4, 0x7, RZ, 0xc0, !PT ;  /* 0x0000000704ff7812 */ /* 0x000fc4000780c0ff */
[----:B0-----:R-:W-:Y:S01]  /*06f0*/  ISETP.EQ.U32.AND P3, PT, R6, 0x1, PT ;  /* 0x000000010600780c */ /* 0x001fe20003f62070 */
[----:B----4-:R-:W-:Y:S01]  /*0700*/  IMAD.MOV R7, RZ, RZ, -R7 ;  /* 0x000000ffff077224 */ /* 0x010fe200078e0a07 */
[----:B------:R-:W-:Y:S02]  /*0710*/  ISETP.NE.AND P1, PT, R0, R11, PT ;  /* 0x0000000b0000720c */ /* 0x000fe40003f25270 */
[----:B------:R-:W-:Y:S01]  /*0720*/  ISETP.LT.U32.AND P0, PT, R11, 0x2, !P0 ;  /* 0x000000020b00780c */ /* 0x000fe20004701070 */
[----:B---3--:R-:W-:Y:S01]  /*0730*/  IMAD R10, R8, R7, UR9 ;  /* 0x00000009080a7e24 */ /* 0x008fe2000f8e0207 */
[----:B------:R-:W0:Y:S02]  /*0740*/  FENCE.VIEW.ASYNC.S ;  /* 0x00000000000073c6 */ /* 0x000e240000000000 */
[----:B0-----:R0:W1:Y:S02]  /*0750*/  @!UP0 SYNCS.EXCH.64 URZ, [UR6+0x60], UR4 ;  /* 0x00006004063f85b2 */ /* 0x0010640008000100 */
[----:B------:R-:W-:-:S04]  /*0760*/  ISETP.EQ.OR P1, PT, R10, RZ, !P1 ;  /* 0x000000ff0a00720c */ /* 0x000fc80004f22670 */
[----:B------:R-:W-:Y:S01]  /*0770*/  PLOP3.LUT P0, PT, P0, P1, PT, 0x80, 0x0 ;  /* 0x000000000000781c */ /* 0x000fe20000703070 */
[----:B------:R0:W2:Y:S01]  /*0780*/  @!UP1 SYNCS.EXCH.64 URZ, [UR6+0x68], UR4 ;  /* 0x00006804063f95b2 */ /* 0x0000a20008000100 */
[----:B------:R-:W-:Y:S01]  /*0790*/  NOP ;  /* 0x0000000000007918 */ /* 0x000fe20000000000 */
[----:B------:R-:W-:Y:S10]  /*07a0*/  @!P3 BRA `(.L_x_3) ;  /* 0x000000000008b947 */ /* 0x000ff40003800000 */
[----:B-12---:R-:W-:Y:S01]  /*07b0*/  UCGABAR_ARV ;  /* 0x00000000000079c7 */ /* 0x006fe20008000000 */
[----:B------:R-:W-:Y:S05]  /*07c0*/  BRA `(.L_x_4) ;  /* 0x0000000000047947 */ /* 0x000fea0003800000 */
.L_x_3:
[----:B-12---:R-:W-:Y:S01]  /*07d0*/  NOP ;  /* 0x0000000000007918 */ /* 0x006fe20000000000 */
.L_x_4:
[----:B------:R-:W1:Y:S01]  /*07e0*/  LDC R0, c[0x0][0x65c] ;  /* 0x00019700ff007b82 */ /* 0x000e620000000800 */
[----:B------:R-:W-:Y:S02]  /*07f0*/  IMAD.U32 R4, RZ, RZ, UR9 ;  /* 0x00000009ff047e24 */ /* 0x000fe4000f8e00ff */
[----:B------:R-:W-:Y:S01]  /*0800*/  IMAD.MOV.U32 R5, RZ, RZ, RZ ;  /* 0x000000ffff057224 */ /* 0x000fe200078e00ff */
[----:B-1----:R-:W-:-:S13]  /*0810*/  ISETP.NE.AND P4, PT, R0, 0x1, PT ;  /* 0x000000010000780c */ /* 0x002fda0003f85270 */
[----:B------:R-:W1:Y:S01]  /*0820*/  @P4 LDC R7, c[0x0][0x10] ;  /* 0x00000400ff074b82 */ /* 0x000e620000000800 */
[----:B------:R-:W-:Y:S02]  /*0830*/  @P4 IMAD.MOV.U32 R3, RZ, RZ, RZ ;  /* 0x000000ffff034224 */ /* 0x000fe400078e00ff */
[----:B------:R-:W-:-:S05]  /*0840*/  @P4 IMAD.MOV.U32 R11, RZ, RZ, RZ ;  /* 0x000000ffff0b4224 */ /* 0x000fca00078e00ff */
[----:B------:R-:W2:Y:S01]  /*0850*/  @!P4 LDC R9, c[0x0][0xc] ;  /* 0x00000300ff09cb82 */ /* 0x000ea20000000800 */
[----:B-1----:R-:W-:-:S04]  /*0860*/  @P4 IMAD.WIDE.U32 R6, R7, UR9, R2 ;  /* 0x0000000907064c25 */ /* 0x002fc8000f8e0002 */
[----:B------:R-:W-:Y:S02]  /*0870*/  @P4 IMAD.MOV.U32 R8, RZ, RZ, R6 ;  /* 0x000000ffff084224 */ /* 0x000fe400078e0006 */
[----:B------:R-:W-:Y:S02]  /*0880*/  @P4 IMAD.IADD R15, R7, 0x1, R11 ;  /* 0x00000001070f4824 */ /* 0x000fe400078e020b */
[----:B--2---:R-:W-:-:S04]  /*0890*/  @!P4 IMAD.WIDE.U32 R4, R2, R9, R4 ;  /* 0x000000090204c225 */ /* 0x004fc800078e0004 */
[----:B------:R-:W-:Y:S02]  /*08a0*/  @!P4 IMAD.MOV.U32 R8, RZ, RZ, R4 ;  /* 0x000000ffff08c224 */ /* 0x000fe400078e0004 */
[----:B------:R-:W-:-:S03]  /*08b0*/  @!P4 IMAD.MOV.U32 R15, RZ, RZ, R5 ;  /* 0x000000ffff0fc224 */ /* 0x000fc600078e0005 */
[----:B------:R1:W-:Y:S04]  /*08c0*/  STL [R1+0x458], R8 ;  /* 0x0004580801007387 */ /* 0x0003e80000100800 */
[----:B------:R1:W-:Y:S01]  /*08d0*/  STL [R1+0x454], R15 ;  /* 0x0004540f01007387 */ /* 0x0003e20000100800 */
[----:B------:R-:W-:Y:S05]  /*08e0*/  @!P3 BRA `(.L_x_5) ;  /* 0x00000000000cb947 */ /* 0x000fea0003800000 */
[----:B------:R-:W-:Y:S01]  /*08f0*/  UCGABAR_WAIT ;  /* 0x0000000000007dc7 */ /* 0x000fe20008000000 */
[----:B------:R-:W-:Y:S01]  /*0900*/  CCTL.IVALL ;  /* 0x00000000ff00798f */ /* 0x000fe20002000000 */
[----:B------:R-:W-:Y:S05]  /*0910*/  BRA `(.L_x_6) ;  /* 0x0000000000047947 */ /* 0x000fea0003800000 */
.L_x_5:
[----:B------:R-:W-:Y:S06]  /*0920*/  BAR.SYNC.DEFER_BLOCKING 0x0 ;  /* 0x0000000000007b1d */ /* 0x000fec0000010000 */
.L_x_6:
[----:B------:R-:W-:Y:S05]  /*0930*/  @!P2 BRA `(.L_x_7) ;  /* 0x0000027800fca947 */ /* 0x000fea0003800000 */
[----:B------:R-:W-:-:S06]  /*0940*/  UISETP.GT.U32.AND UP0, UPT, UR10, 0x1, UPT ;  /* 0x000000010a00788c */ /* 0x000fcc000bf04070 */
[----:B------:R-:W-:-:S13]  /*0950*/  PLOP3.LUT P1, PT, PT, PT, UP0, 0x80, 0x0 ;  /* 0x000000000000781c */ /* 0x000fda0003f2f008 */
[----:B0-----:R-:W-:Y:S05]  /*0960*/  @P1 EXIT ;  /* 0x000000000000194d */ /* 0x001fea0003800000 */
[----:B------:R-:W-:Y:S01]  /*0970*/  IMAD.MOV.U32 R5, RZ, RZ, -0x1 ;  /* 0xffffffffff057424 */ /* 0x000fe200078e00ff */
[----:B------:R-:W-:Y:S01]  /*0980*/  ULDC.64 UR4, c[0x0][0x650] ;  /* 0x0001940000047ab9 */ /* 0x000fe20000000a00 */
[----:B------:R-:W-:Y:S01]  /*0990*/  IMAD.MOV.U32 R4, RZ, RZ, -0x1 ;  /* 0xffffffffff047424 */ /* 0x000fe200078e00ff */
[----:B------:R-:W-:Y:S01]  /*09a0*/  ISETP.GE.U32.AND P1, PT, R8, UR4, PT ;  /* 0x0000000408007c0c */ /* 0x000fe2000bf26070 */
[----:B------:R-:W-:Y:S01]  /*09b0*/  UMOV UR9, 0xffffffff ;  /* 0xffffffff00097882 */ /* 0x000fe20000000000 */
[----:B------:R0:W-:Y:S01]  /*09c0*/  STL [R1+0x460], R5 ;  /* 0x0004600501007387 */ /* 0x0001e20000100800 */
[----:B------:R-:W-:Y:S02]  /*09d0*/  PRMT R0, RZ, 0x7610, R0 ;  /* 0x00007610ff007816 */ /* 0x000fe40000000000 */
[----:B------:R-:W-:Y:S01]  /*09e0*/  ISETP.GE.U32.AND.EX P1, PT, R15, UR5, PT, P1 ;  /* 0x000000050f007c0c */ /* 0x000fe2000bf26110 */
[----:B------:R0:W-:-:S12]  /*09f0*/  STL [R1+0x45c], R4 ;  /* 0x00045c0401007387 */ /* 0x0001d80000100800 */
[----:B0-----:R-:W-:Y:S05]  /*0a00*/  @P1 BRA `(.L_x_8) ;  /* 0x00000004003c1947 */ /* 0x001fea0003800000 */
[----:B------:R-:W-:Y:S01]  /*0a10*/  ULDC.64 UR14, c[0x0][0x628] ;  /* 0x00018a00000e7ab9 */ /* 0x000fe20000000a00 */
[----:B------:R-:W0:Y:S01]  /*0a20*/  LDC.64 R6, c[0x0][0x620] ;  /* 0x00018800ff067b82 */ /* 0x000e220000000a00 */
[----:B------:R-:W-:Y:S01]  /*0a30*/  ISETP.NE.U32.AND P1, PT, RZ, UR14, PT ;  /* 0x0000000eff007c0c */ /* 0x000fe2000bf25070 */
[----:B------:R-:W-:Y:S01]  /*0a40*/  ULDC UR11, c[0x0][0x630] ;  /* 0x00018c00000b7ab9 */ /* 0x000fe20000000800 */
[----:B------:R-:W-:Y:S02]  /*0a50*/  R2UR UR4, R8 ;  /* 0x00000000080472ca */ /* 0x000fe400000e0000 */
[----:B------:R-:W-:Y:S02]  /*0a60*/  ISETP.NE.AND.EX P1, PT, RZ, UR15, PT, P1 ;  /* 0x0000000fff007c0c */ /* 0x000fe4000bf25310 */
[----:B------:R-:W-:-:S11]  /*0a70*/  R2UR UR5, R15 ;  /* 0x000000000f0572ca */ /* 0x000fd600000e0000 */
[----:B------:R-:W-:Y:S05]  /*0a80*/  @!P1 BRA `(.L_x_9) ;  /* 0x0000000000309947 */ /* 0x000fea0003800000 */
[----:B------:R-:W-:Y:S01]  /*0a90*/  R2UR UR4, R8 ;  /* 0x00000000080472ca */ /* 0x000fe200000e0000 */
[----:B------:R-:W-:Y:S01]  /*0aa0*/  ULDC UR8, c[0x0][0x634] ;  /* 0x00018d0000087ab9 */ /* 0x000fe20000000800 */
[----:B------:R-:W-:-:S11]  /*0ab0*/  R2UR UR10, R15 ;  /* 0x000000000f0a72ca */ /* 0x000fd600000e0000 */
[----:B------:R-:W-:-:S04]  /*0ac0*/  UIADD3 UR8, UP0, UR4, UR8, URZ ;  /* 0x0000000804087290 */ /* 0x000fc8000ff1e03f */
[----:B------:R-:W-:-:S04]  /*0ad0*/  UIADD3.X UR10, URZ, UR10, URZ, UP0, !UPT ;  /* 0x0000000a3f0a7290 */ /* 0x000fc800087fe43f */
[----:B------:R-:W-:-:S04]  /*0ae0*/  UIMAD.WIDE.U32 UR4, UR10, UR14, URZ ;  /* 0x0000000e0a0472a5 */ /* 0x000fc8000f8e003f */
[----:B------:R-:W-:Y:S02]  /*0af0*/  UIMAD.WIDE.U32 UR6, UP0, UR8, UR15, UR4 ;  /* 0x0000000f080672a5 */ /* 0x000fe4000f800004 */
[----:B------:R-:W-:Y:S02]  /*0b00*/  UIMAD.WIDE.U32 UR4, UR8, UR14, URZ ;  /* 0x0000000e080472a5 */ /* 0x000fe4000f8e003f */
[----:B------:R-:W-:Y:S02]  /*0b10*/  UIADD3.X UR9, URZ, URZ, URZ, UP0, !UPT ;  /* 0x0000003f3f097290 */ /* 0x000fe400087fe43f */
[----:B------:R-:W-:Y:S01]  /*0b20*/  UIADD3 URZ, UP0, UR5, UR6, URZ ;  /* 0x00000006053f7290 */ /* 0x000fe2000ff1e03f */
[----:B------:R-:W-:-:S03]  /*0b30*/  UMOV UR8, UR7 ;  /* 0x0000000700087c82 */ /* 0x000fc60008000000 */
[----:B------:R-:W-:-:S12]  /*0b40*/  UIMAD.WIDE.U32.X UR4, UR10, UR15, UR8, UP0 ;  /* 0x0000000f0a0472a5 */ /* 0x000fd800080e0408 */
.L_x_9:
[----:B------:R-:W-:Y:S01]  /*0b50*/  USHF.R.U64 UR9, UR4, UR11, UR5 ;  /* 0x0000000b04097299 */ /* 0x000fe20008001205 */
[----:B------:R-:W2:Y:S01]  /*0b60*/  LDC.64 R22, c[0x0][0x640] ;  /* 0x00019000ff167b82 */ /* 0x000ea20000000a00 */
[----:B------:R-:W-:Y:S01]  /*0b70*/  USHF.R.U32.HI UR4, URZ, UR11, UR5 ;  /* 0x0000000b3f047299 */ /* 0x000fe20008011605 */
[----:B------:R-:W-:Y:S02]  /*0b80*/  IMAD.MOV.U32 R4, RZ, RZ, R8 ;  /* 0x000000ffff047224 */ /* 0x000fe400078e0008 */
[----:B------:R-:W-:Y:S01]  /*0b90*/  IMAD R21, R13, R14, R2 ;  /* 0x0000000e0d157224 */ /* 0x000fe200078e0202 */
[----:B------:R-:W-:Y:S01]  /*0ba0*/  IADD3 R3, P1, RZ, -UR9, RZ ;  /* 0x80000009ff037c10 */ /* 0x000fe2000ff3e0ff */
[----:B------:R-:W-:Y:S02]  /*0bb0*/  IMAD.MOV.U32 R13, RZ, RZ, 0x1 ;  /* 0x00000001ff0d7424 */ /* 0x000fe400078e00ff */
[----:B------:R-:W1:Y:S02]  /*0bc0*/  LDC R12, c[0x0][0x618] ;  /* 0x00018600ff0c7b82 */ /* 0x000e640000000800 */
[----:B------:R-:W-:-:S04]  /*0bd0*/  IMAD.X R5, RZ, RZ, ~UR4, P1 ;  /* 0x80000004ff057e24 */ /* 0x000fc800088e06ff */
[-C--:B0-----:R-:W-:Y:S02]  /*0be0*/  IMAD R0, R5, R6.reuse, RZ ;  /* 0x0000000605007224 */ /* 0x081fe400078e02ff */
[----:B------:R-:W0:Y:S01]  /*0bf0*/  LDC R16, c[0x0][0x608] ;  /* 0x00018200ff107b82 */ /* 0x000e220000000800 */
[----:B------:R-:W-:Y:S02]  /*0c00*/  IMAD.MOV.U32 R5, RZ, RZ, R15 ;  /* 0x000000ffff057224 */ /* 0x000fe400078e000f */
[----:B------:R-:W-:-:S05]  /*0c10*/  IMAD.WIDE.U32 R4, R3, R6, R4 ;  /* 0x0000000603047225 */ /* 0x000fca00078e0004 */
[----:B------:R-:W3:Y:S01]  /*0c20*/  LDC R20, c[0x0][0x658] ;  /* 0x00019600ff147b82 */ /* 0x000ee20000000800 */
[----:B------:R-:W-:Y:S01]  /*0c30*/  IMAD R3, R3, R7, R0 ;  /* 0x0000000703037224 */ /* 0x000fe200078e0200 */
[----:B--2---:R-:W-:-:S03]  /*0c40*/  ISETP.NE.U32.AND P1, PT, R22, RZ, PT ;  /* 0x000000ff1600720c */ /* 0x004fc60003f25070 */
[----:B------:R-:W-:Y:S01]  /*0c50*/  IMAD.IADD R3, R5, 0x1, R3 ;  /* 0x0000000105037824 */ /* 0x000fe200078e0203 */
[----:B------:R-:W-:Y:S01]  /*0c60*/  ISETP.NE.AND.EX P1, PT, R23, RZ, PT, P1 ;  /* 0x000000ff1700720c */ /* 0x000fe20003f25310 */
[----:B------:R-:W-:Y:S01]  /*0c70*/  IMAD.MOV.U32 R5, RZ, RZ, -0x1 ;  /* 0xffffffffff057424 */ /* 0x000fe200078e00ff */
[----:B------:R-:W2:Y:S02]  /*0c80*/  LDC R18, c[0x0][0x600] ;  /* 0x00018000ff127b82 */ /* 0x000ea40000000800 */
[-CC-:B-1----:R-:W-:Y:S02]  /*0c90*/  SHF.R.U64 R8, R4, R12.reuse, R3.reuse ;  /* 0x0000000c04087219 */ /* 0x182fe40000001203 */
[----:B------:R-:W-:-:S04]  /*0ca0*/  SHF.R.U32.HI R3, RZ, R12, R3 ;  /* 0x0000000cff037219 */ /* 0x000fc80000011603 */
[----:B------:R-:W1:Y:S01]  /*0cb0*/  LDC R11, c[0x0][0x648] ;  /* 0x00019200ff0b7b82 */ /* 0x000e620000000800 */
[-CC-:B0-----:R-:W-:Y:S02]  /*0cc0*/  SHF.R.U64 R19, R8, R16.reuse, R3.reuse ;  /* 0x0000001008137219 */ /* 0x181fe40000001203 */
[----:B------:R-:W-:-:S05]  /*0cd0*/  SHF.R.U32.HI R3, RZ, R16, R3 ;  /* 0x00000010ff037219 */ /* 0x000fca0000011603 */
[----:B------:R-:W0:Y:S01]  /*0ce0*/  LDC R15, c[0x0][0x638] ;  /* 0x00018e00ff0f7b82 */ /* 0x000e220000000800 */
[-CC-:B---3--:R-:W-:Y:S02]  /*0cf0*/  SHF.R.U64 R12, R19, R20.reuse, R3.reuse ;  /* 0x00000014130c7219 */ /* 0x188fe40000001203 */
[-C--:B------:R-:W-:Y:S02]  /*0d00*/  SHF.L.U32 R0, R5, R20.reuse, RZ ;  /* 0x0000001405007219 */ /* 0x080fe400000006ff */
[----:B------:R-:W-:Y:S01]  /*0d10*/  SHF.R.U32.HI R3, RZ, R20, R3 ;  /* 0x00000014ff037219 */ /* 0x000fe20000011603 */
[----:B------:R-:W-:Y:S01]  /*0d20*/  IMAD.MOV.U32 R2, RZ, RZ, R12 ;  /* 0x000000ffff027224 */ /* 0x000fe200078e000c */
[----:B------:R-:W-:Y:S01]  /*0d30*/  LOP3.LUT R0, RZ, R0, RZ, 0x33, !PT ;  /* 0x00000000ff007212 */ /* 0x000fe200078e33ff */
[----:B------:R-:W3:Y:S01]  /*0d40*/  LDC R17, c[0x0][0x610] ;  /* 0x00018400ff117b82 */ /* 0x000ee20000000800 */
[----:B------:R-:W-:Y:S05]  /*0d50*/  @!P1 BRA `(.L_x_10) ;  /* 0x0000000000289947 */ /* 0x000fea0003800000 */
[----:B------:R-:W4:Y:S02]  /*0d60*/  LDC R7, c[0x0][0x64c] ;  /* 0x00019300ff077b82 */ /* 0x000f240000000800 */
[----:B----4-:R-:W-:-:S05]  /*0d70*/  IADD3 R7, P1, R12, R7, RZ ;  /* 0x000000070c077210 */ /* 0x010fca0007f3e0ff */
[----:B------:R-:W-:-:S04]  /*0d80*/  IMAD.X R9, RZ, RZ, R3, P1 ;  /* 0x000000ffff097224 */ /* 0x000fc800008e0603 */
[----:B------:R-:W-:-:S04]  /*0d90*/  IMAD.WIDE.U32 R2, R9, R22, RZ ;  /* 0x0000001609027225 */ /* 0x000fc800078e00ff */
[----:B------:R-:W-:-:S04]  /*0da0*/  IMAD.WIDE.U32 R4, P1, R7, R23, R2 ;  /* 0x0000001707047225 */ /* 0x000fc80007820002 */
[----:B------:R-:W-:-:S04]  /*0db0*/  IMAD.WIDE.U32 R2, R7, R22, RZ ;  /* 0x0000001607027225 */ /* 0x000fc800078e00ff */
[----:B------:R-:W-:Y:S01]  /*0dc0*/  IMAD.X R7, RZ, RZ, RZ, P1 ;  /* 0x000000ffff077224 */ /* 0x000fe200008e06ff */
[----:B------:R-:W-:Y:S01]  /*0dd0*/  IADD3 RZ, P1, R3, R4, RZ ;  /* 0x0000000403ff7210 */ /* 0x000fe20007f3e0ff */
[----:B------:R-:W-:-:S04]  /*0de0*/  IMAD.MOV.U32 R6, RZ, RZ, R5 ;  /* 0x000000ffff067224 */ /* 0x000fc800078e0005 */
[----:B------:R-:W-:-:S08]  /*0df0*/  IMAD.WIDE.U32.X R2, R9, R23, R6, P1 ;  /* 0x0000001709027225 */ /* 0x000fd000008e0406 */
.L_x_10:
[----:B-1----:R-:W-:Y:S01]  /*0e00*/  SHF.R.U64 R4, R2, R11, R3 ;  /* 0x0000000b02047219 */ /* 0x002fe20000001203 */
[----:B--2---:R-:W-:Y:S01]  /*0e10*/  VIADD R5, R18, 0xffffffff ;  /* 0xffffffff12057836 */ /* 0x004fe20000000000 */
[----:B------:R-:W-:Y:S02]  /*0e20*/  SHF.L.U32 R2, R13, R20, RZ ;  /* 0x000000140d027219 */ /* 0x000fe400000006ff */
[----:B------:R-:W-:Y:S01]  /*0e30*/  LOP3.LUT R3, R19, R0, RZ, 0xc0, !PT ;  /* 0x0000000013037212 */ /* 0x000fe200078ec0ff */
[----:B------:R-:W-:Y:S01]  /*0e40*/  IMAD.MOV R6, RZ, RZ, -R4 ;  /* 0x000000ffff067224 */ /* 0x000fe200078e0a04 */
[----:B------:R-:W-:Y:S02]  /*0e50*/  SEL R0, R10, R21, !P4 ;  /* 0x000000150a007207 */ /* 0x000fe40006000000 */
[----:B------:R-:W-:Y:S01]  /*0e60*/  LOP3.LUT R5, R8, R5, RZ, 0xc0, !PT ;  /* 0x0000000508057212 */ /* 0x000fe200078ec0ff */
[----:B------:R-:W-:Y:S02]  /*0e70*/  IMAD R7, R2, R4, R3 ;  /* 0x0000000402077224 */ /* 0x000fe400078e0203 */
[----:B0-----:R-:W-:-:S02]  /*0e80*/  IMAD R3, R6, R15, R12 ;  /* 0x0000000f06037224 */ /* 0x001fc400078e020c */
[----:B---3--:R-:W-:Y:S02]  /*0e90*/  IMAD R2, R7, R17, R0 ;  /* 0x0000001107027224 */ /* 0x008fe400078e0200 */
[----:B------:R-:W-:Y:S02]  /*0ea0*/  IMAD R3, R3, R18, R5 ;  /* 0x0000001203037224 */ /* 0x000fe400078e0205 */
[----:B------:R-:W-:-:S03]  /*0eb0*/  IMAD.MOV.U32 R0, RZ, RZ, 0x1 ;  /* 0x00000001ff007424 */ /* 0x000fc600078e00ff */
[----:B------:R-:W-:Y:S02]  /*0ec0*/  SEL R4, R3, R2, !P4 ;  /* 0x0000000203047207 */ /* 0x000fe40006000000 */
[----:B------:R-:W-:-:S03]  /*0ed0*/  SEL R2, R2, R3, !P4 ;  /* 0x0000000302027207 */ /* 0x000fc60006000000 */
[----:B------:R0:W-:Y:S04]  /*0ee0*/  STL [R1+0x45c], R4 ;  /* 0x00045c0401007387 */ /* 0x0001e80000100800 */
[----:B------:R0:W-:Y:S02]  /*0ef0*/  STL [R1+0x460], R2 ;  /* 0x0004600201007387 */ /* 0x0001e40000100800 */
.L_x_8:
[----:B------:R-:W-:-:S08]  /*0f00*/  NOP ;  /* 0x0000000000007918 */ /* 0x000fd00000000000 */
[----:B------:R-:W2:Y:S02]  /*0f10*/  USETMAXREG.TRY_ALLOC.CTAPOOL UP0, 0xf0 ;  /* 0x000000f0000079c8 */ /* 0x000ea40008000600 */
[----:B--2---:R-:W-:-:S13]  /*0f20*/  PLOP3.LUT P1, PT, PT, PT, UP0, 0x80, 0x0 ;  /* 0x000000000000781c */ /* 0x004fda0003f2f008 */
[----:B------:R-:W-:Y:S05]  /*0f30*/  @!P1 BRA `(.L_x_8) ;  /* 0xfffffffc00f09947 */ /* 0x000fea000383ffff */
[----:B------:R-:W-:Y:S01]  /*0f40*/  ULDC.64 UR4, c[0x0][0x598] ;  /* 0x0001660000047ab9 */ /* 0x000fe20000000a00 */
[----:B------:R-:W-:Y:S01]  /*0f50*/  ULDC.64 UR14, c[0x0][0x208] ;  /* 0x00008200000e7ab9 */ /* 0x000fe20000000a00 */
[----:B------:R-:W-:-:S04]  /*0f60*/  ISETP.NE.U32.AND P1, PT, RZ, UR4, PT ;  /* 0x00000004ff007c0c */ /* 0x000fc8000bf25070 */
[----:B------:R-:W-:-:S13]  /*0f70*/  ISETP.NE.AND.EX P1, PT, RZ, UR5, PT, P1 ;  /* 0x00000005ff007c0c */ /* 0x000fda000bf25310 */
[----:B------:R-:W-:Y:S05]  /*0f80*/  @!P1 BRA `(.L_x_11) ;  /* 0x0000000000209947 */ /* 0x000fea0003800000 */
[----:B0-----:R-:W0:Y:S02]  /*0f90*/  LDC.64 R2, c[0x0][0x598] ;  /* 0x00016600ff027b82 */ /* 0x001e240000000a00 */
[----:B0-----:R-:W2:Y:S02]  /*0fa0*/  LDG.E.64 R2, desc[UR14][R2.64] ;  /* 0x0000000e02027981 */ /* 0x001ea4000c1e1b00 */
[----:B--2---:R-:W-:-:S04]  /*0fb0*/  ISETP.NE.U32.AND P1, PT, R2, RZ, PT ;  /* 0x000000ff0200720c */ /* 0x004fc80003f25070 */
[----:B------:R-:W-:-:S13]  /*0fc0*/  ISETP.NE.AND.EX P1, PT, R3, RZ, PT, P1 ;  /* 0x000000ff0300720c */ /* 0x000fda0003f25310 */
[----:B------:R-:W-:Y:S05]  /*0fd0*/  @!P1 BRA `(.L_x_11) ;  /* 0x00000000000c9947 */ /* 0x000fea0003800000 */
[----:B------:R-:W2:Y:S02]  /*0fe0*/  LD.E R2, desc[UR14][R2.64] ;  /* 0x0000000e02027980 */ /* 0x000ea4000c101900 */
[----:B--2---:R-:W-:Y:S01]  /*0ff0*/  R2UR UR20, R2 ;  /* 0x00000000021472ca */ /* 0x004fe200000e0000 */
[----:B------:R-:W-:-:S14]  /*1000*/  BRA `(.L_x_12) ;  /* 0x0000000000247947 */ /* 0x000fdc0003800000 */
.L_x_11:
[----:B------:R-:W-:Y:S02]  /*1010*/  ULDC.64 UR4, c[0x0][0x588] ;  /* 0x0001620000047ab9 */ /* 0x000fe40000000a00 */
[----:B------:R-:W-:-:S04]  /*1020*/  ISETP.NE.U32.AND P1, PT, RZ, UR4, PT ;  /* 0x00000004ff007c0c */ /* 0x000fc8000bf25070 */
[----:B------:R-:W-:-:S13]  /*1030*/  ISETP.NE.AND.EX P1, PT, RZ, UR5, PT, P1 ;  /* 0x00000005ff007c0c */ /* 0x000fda000bf25310 */
[----:B------:R-:W-:Y:S05]  /*1040*/  @!P1 BRA `(.L_x_13) ;  /* 0x0000000000109947 */ /* 0x000fea0003800000 */
[----:B0-----:R-:W0:Y:S02]  /*1050*/  LDC.64 R2, c[0x0][0x588] ;  /* 0x00016200ff027b82 */ /* 0x001e240000000a00 */
[----:B0-----:R-:W2:Y:S02]  /*1060*/  LDG.E R2, desc[UR14][R2.64] ;  /* 0x0000000e02027981 */ /* 0x001ea4000c1e1900 */
[----:B--2---:R-:W-:Y:S01]  /*1070*/  R2UR UR20, R2 ;  /* 0x00000000021472ca */ /* 0x004fe200000e0000 */
[----:B------:R-:W-:-:S14]  /*1080*/  BRA `(.L_x_12) ;  /* 0x0000000000047947 */ /* 0x000fdc0003800000 */
.L_x_13:
[----:B------:R-:W-:-:S05]  /*1090*/  ULDC UR20, c[0x0][0x580] ;  /* 0x0001600000147ab9 */ /* 0x000fca0000000800 */
.L_x_12:
[----:B------:R-:W-:Y:S02]  /*10a0*/  ULDC.64 UR4, c[0x0][0x5a0] ;  /* 0x0001680000047ab9 */ /* 0x000fe40000000a00 */
        /* <DEDUP_REMOVED lines=11> */
.L_x_14:
        /* <DEDUP_REMOVED lines=8> */
.L_x_16:
[----:B------:R-:W-:-:S05]  /*11e0*/  ULDC UR21, c[0x0][0x584] ;  /* 0x0001610000157ab9 */ /* 0x000fca0000000800 */
.L_x_15:
[----:B------:R-:W-:-:S13]  /*11f0*/  LOP3.LUT P1, RZ, R0, 0xff, RZ, 0xc0, !PT ;  /* 0x000000ff00ff7812 */ /* 0x000fda000782c0ff */
[----:B------:R-:W-:Y:S05]  /*1200*/  @!P1 EXIT ;  /* 0x000000000000994d */ /* 0x000fea0003800000 */
[----:B------:R-:W-:Y:S01]  /*1210*/  ULDC UR4, c[0x0][0x28c] ;  /* 0x0000a30000047ab9 */ /* 0x000fe20000000800 */
[----:B------:R-:W-:Y:S02]  /*1220*/  ULOP3.LUT UR22, UR13, 0x1, URZ, 0xfc, !UPT ;  /* 0x000000010d167892 */ /* 0x000fe4000f8efc3f */
[----:B------:R-:W-:-:S04]  /*1230*/  UIADD3 UR4, UR4, 0x7f, URZ ;  /* 0x0000007f04047890 */ /* 0x000fc8000fffe03f */
[----:B------:R-:W-:-:S04]  /*1240*/  USHF.R.S32.HI UR5, URZ, 0x1f, UR4 ;  /* 0x0000001f3f057899 */ /* 0x000fc80008011404 */
[----:B------:R-:W-:-:S03]  /*1250*/  ULEA.HI UR5, UR5, UR4, URZ, 0x7 ;  /* 0x0000000405057291 */ /* 0x000fc6000f8f383f */
[----:B------:R-:W-:Y:S01]  /*1260*/  UMOV UR4, URZ ;  /* 0x0000003f00047c82 */ /* 0x000fe20008000000 */
[----:B------:R-:W-:-:S03]  /*1270*/  USHF.R.S32.HI UR10, URZ, 0x7, UR5 ;  /* 0x000000073f0a7899 */ /* 0x000fc60008011405 */
[----:B------:R-:W-:-:S09]  /*1280*/  UMOV UR5, URZ ;  /* 0x0000003f00057c82 */ /* 0x000fd20008000000 */
.L_x_555:
[----:B------:R-:W-:Y:S01]  /*1290*/  STL [R1+0x44c], RZ ;  /* 0x00044cff01007387 */ /* 0x000fe20000100800 */
[----:B--2---:R-:W2:Y:S01]  /*12a0*/  S2UR UR18, SR_CgaCtaId ;  /* 0x00000000001279c3 */ /* 0x004ea20000008800 */
[----:B------:R-:W-:Y:S01]  /*12b0*/  UMOV UR17, 0x400 ;  /* 0x0000040000117882 */ /* 0x000fe20000000000 */
[----:B------:R-:W-:Y:S01]  /*12c0*/  UMOV UR6, URZ ;  /* 0x0000003f00067c82 */ /* 0x000fe20008000000 */
[----:B------:R-:W-:Y:S01]  /*12d0*/  STL [R1+0x448], RZ ;  /* 0x000448ff01007387 */ /* 0x000fe20000100800 */
[----:B------:R-:W-:Y:S01]  /*12e0*/  UMOV UR7, URZ ;  /* 0x0000003f00077c82 */ /* 0x000fe20008000000 */
[----:B------:R-:W-:Y:S01]  /*12f0*/  UMOV UR8, URZ ;  /* 0x0000003f00087c82 */ /* 0x000fe20008000000 */
[----:B------:R-:W-:Y:S01]  /*1300*/  UMOV UR23, UR5 ;  /* 0x0000000500177c82 */ /* 0x000fe20008000000 */
[----:B------:R-:W-:Y:S01]  /*1310*/  STL [R1+0x444], RZ ;  /* 0x000444ff01007387 */ /* 0x000fe20000100800 */
[----:B0-----:R-:W0:Y:S01]  /*1320*/  LDC R2, c[0x0][0x28c] ;  /* 0x0000a300ff027b82 */ /* 0x001e220000000800 */
[----:B------:R-:W-:Y:S01]  /*1330*/  UMOV UR24, UR4 ;  /* 0x0000000400187c82 */ /* 0x000fe20008000000 */
[----:B------:R-:W-:Y:S01]  /*1340*/  CS2R R236, SRZ ;  /* 0x0000000000ec7805 */ /* 0x000fe2000001ff00 */
[----:B------:R-:W-:Y:S01]  /*1350*/  STL [R1+0x440], RZ ;  /* 0x000440ff01007387 */ /* 0x000fe20000100800 */
[----:B------:R-:W-:-:S02]  /*1360*/  CS2R R234, SRZ ;  /* 0x0000000000ea7805 */ /* 0x000fc4000001ff00 */
[----:B------:R-:W-:Y:S02]  /*1370*/  CS2R R232, SRZ ;  /* 0x0000000000e87805 */ /* 0x000fe4000001ff00 */
[----:B------:R-:W-:Y:S01]  /*1380*/  CS2R R230, SRZ ;  /* 0x0000000000e67805 */ /* 0x000fe2000001ff00 */
[----:B------:R-:W-:Y:S01]  /*1390*/  STL [R1+0x43c], RZ ;  /* 0x00043cff01007387 */ /* 0x000fe20000100800 */
[----:B------:R-:W-:Y:S02]  /*13a0*/  CS2R R228, SRZ ;  /* 0x0000000000e47805 */ /* 0x000fe4000001ff00 */
[----:B------:R-:W-:Y:S02]  /*13b0*/  CS2R R226, SRZ ;  /* 0x0000000000e27805 */ /* 0x000fe4000001ff00 */
        /* <DEDUP_REMOVED lines=14> */
[----:B0-----:R-:W-:Y:S02]  /*14a0*/  ISETP.GE.AND P1, PT, R2, 0x1, PT ;  /* 0x000000010200780c */ /* 0x001fe40003f26270 */
        /* <DEDUP_REMOVED lines=41> */
[----:B-1----:R-:W-:Y:S01]  /*1740*/  CS2R R14, SRZ ;  /* 0x00000000000e7805 */ /* 0x002fe2000001ff00 */
        /* <DEDUP_REMOVED lines=93> */
[----:B------:R-:W-:-:S03]  /*1d20*/  CS2R R150, SRZ ;  /* 0x0000000000967805 */ /* 0x000fc6000001ff00 */
[----:B------:R-:W-:Y:S04]  /*1d30*/  STL [R1+0x3a0], RZ ;  /* 0x0003a0ff01007387 */ /* 0x000fe80000100800 */
        /* <DEDUP_REMOVED lines=104> */
[----:B------:R-:W-:Y:S04]  /*23c0*/  STL [R1], RZ ;  /* 0x000000ff01007387 */ /* 0x000fe80000100800 */
        /* <DEDUP_REMOVED lines=39> */
[----:B------:R-:W-:Y:S01]  /*2640*/  STL [R1+0xa0], RZ ;  /* 0x0000a0ff01007387 */ /* 0x000fe20000100800 */
[----:B------:R-:W0:Y:S03]  /*2650*/  S2R R0, SR_TID.X ;  /* 0x0000000000007919 */ /* 0x000e260000002100 */
        /* <DEDUP_REMOVED lines=8> */
[----:B0-----:R-:W-:-:S03]  /*26e0*/  LOP3.LUT R0, R0, 0x80, RZ, 0xc0, !PT ;  /* 0x0000008000007812 */ /* 0x001fc600078ec0ff */
[----:B------:R-:W-:Y:S01]  /*26f0*/  STL [R1+0xc4], RZ ;  /* 0x0000c4ff01007387 */ /* 0x000fe20000100800 */
[----:B------:R-:W-:-:S03]  /*2700*/  SHF.R.U32.HI R0, RZ, 0x7, R0 ;  /* 0x00000007ff007819 */ /* 0x000fc60000011600 */
        /* <DEDUP_REMOVED lines=33> */
[----:B------:R-:W0:Y:S04]  /*2920*/  SHFL.IDX PT, R0, R0, RZ, 0x1f ;  /* 0x00001fff00007589 */ /* 0x000e2800000e0000 */
[----:B------:R1:W-:Y:S04]  /*2930*/  STL [R1+0x14c], RZ ;  /* 0x00014cff01007387 */ /* 0x0003e80000100800 */
[----:B------:R1:W-:Y:S04]  /*2940*/  STL [R1+0x150], RZ ;  /* 0x000150ff01007387 */ /* 0x0003e80000100800 */
[----:B------:R1:W-:Y:S04]  /*2950*/  STL [R1+0x154], RZ ;  /* 0x000154ff01007387 */ /* 0x0003e80000100800 */
[----:B------:R1:W-:Y:S04]  /*2960*/  STL [R1+0x158], RZ ;  /* 0x000158ff01007387 */ /* 0x0003e80000100800 */
[----:B------:R1:W-:Y:S04]  /*2970*/  STL [R1+0x15c], RZ ;  /* 0x00015cff01007387 */ /* 0x0003e80000100800 */
[----:B------:R1:W-:Y:S01]  /*2980*/  STL [R1+0x160], RZ ;  /* 0x000160ff01007387 */ /* 0x0003e20000100800 */
[----:B0-----:R-:W-:-:S03]  /*2990*/  R2UR UR11, R0 ;  /* 0x00000000000b72ca */ /* 0x001fc600000e0000 */
[----:B------:R1:W-:Y:S04]  /*29a0*/  STL [R1+0x164], RZ ;  /* 0x000164ff01007387 */ /* 0x0003e80000100800 */
[----:B------:R1:W-:Y:S04]  /*29b0*/  STL [R1+0x168], RZ ;  /* 0x000168ff01007387 */ /* 0x0003e80000100800 */
[----:B------:R1:W-:Y:S02]  /*29c0*/  STL [R1+0x16c], RZ ;  /* 0x00016cff01007387 */ /* 0x0003e40000100800 */
[----:B------:R-:W-:-:S02]  /*29d0*/  ULEA.HI UR12, UR11, UR11, URZ, 0x1 ;  /* 0x0000000b0b0c7291 */ /* 0x000fc4000f8f083f */
[----:B------:R1:W-:Y:S02]  /*29e0*/  STL [R1+0x170], RZ ;  /* 0x000170ff01007387 */ /* 0x0003e40000100800 */
[----:B------:R-:W-:Y:S02]  /*29f0*/  ULOP3.LUT UR16, UR12, 0x7fffe, URZ, 0xc0, !UPT ;  /* 0x0007fffe0c107892 */ /* 0x000fe4000f8ec03f */
[----:B------:R1:W-:Y:S01]  /*2a00*/  STL [R1+0x174], RZ ;  /* 0x000174ff01007387 */ /* 0x0003e20000100800 */
[----:B--2---:R-:W-:Y:S02]  /*2a10*/  ULEA UR12, UR18, UR17, 0x18 ;  /* 0x00000011120c7291 */ /* 0x004fe4000f8ec03f */
[----:B------:R-:W-:Y:S01]  /*2a20*/  UIADD3 UR16, UR11, -UR16, URZ ;  /* 0x800000100b107290 */ /* 0x000fe2000fffe03f */
[----:B------:R1:W-:Y:S03]  /*2a30*/  STL [R1+0x178], RZ ;  /* 0x000178ff01007387 */ /* 0x0003e60000100800 */
[----:B------:R-:W-:Y:S01]  /*2a40*/  ULEA UR16, UR16, UR12, 0xd ;  /* 0x0000000c10107291 */ /* 0x000fe2000f8e683f */
[----:B------:R1:W-:Y:S03]  /*2a50*/  STL [R1+0x17c], RZ ;  /* 0x00017cff01007387 */ /* 0x0003e60000100800 */
[----:B------:R-:W-:Y:S01]  /*2a60*/  UIADD3 UR16, UR16, 0x100, URZ ;  /* 0x0000010010107890 */ /* 0x000fe2000fffe03f */
[----:B------:R1:W-:Y:S03]  /*2a70*/  STL [R1+0x180], RZ ;  /* 0x000180ff01007387 */ /* 0x0003e60000100800 */
[----:B------:R-:W-:Y:S01]  /*2a80*/  USHF.R.U32.HI UR11, URZ, 0x4, UR16 ;  /* 0x000000043f0b7899 */ /* 0x000fe20008011610 */
[----:B------:R1:W-:Y:S03]  /*2a90*/  STL [R1+0x184], RZ ;  /* 0x000184ff01007387 */ /* 0x0003e60000100800 */
[----:B------:R-:W-:Y:S01]  /*2aa0*/  ULOP3.LUT UR11, UR11, 0x3fff, URZ, 0xc0, !UPT ;  /* 0x00003fff0b0b7892 */ /* 0x000fe2000f8ec03f */
[----:B------:R1:W-:Y:S04]  /*2ab0*/  STL [R1+0x188], RZ ;  /* 0x000188ff01007387 */ /* 0x0003e80000100800 */
        /* <DEDUP_REMOVED lines=28> */
[----:B------:R1:W-:Y:S01]  /*2c80*/  STL [R1+0x1fc], RZ ;  /* 0x0001fcff01007387 */ /* 0x0003e20000100800 */
[----:B------:R-:W-:Y:S05]  /*2c90*/  @!P1 BRA `(.L_x_17) ;  /* 0x0000006000a89947 */ /* 0x000fea0003800000 */
[----:B------:R-:W-:-:S06]  /*2ca0*/  UISETP.NE.AND UP0, UPT, UR22, 0x3, UPT ;  /* 0x000000031600788c */ /* 0x000fcc000bf05270 */
[----:B------:R-:W-:-:S13]  /*2cb0*/  PLOP3.LUT P2, PT, PT, PT, UP0, 0x80, 0x0 ;  /* 0x000000000000781c */ /* 0x000fda0003f4f008 */
[----:B------:R-:W-:Y:S05]  /*2cc0*/  @!P2 BRA `(.L_x_18) ;  /* 0x000000000004a947 */ /* 0x000fea0003800000 */
[----:B------:R-:W-:Y:S01]  /*2cd0*/  BPT.TRAP 0x1 ;  /* 0x000000040000795c */ /* 0x000fe20000300000 */
.L_x_18:
[----:B------:R-:W-:Y:S01]  /*2ce0*/  ULEA UR6, UR5, UR12, 0x3 ;  /* 0x0000000c05067291 */ /* 0x000fe2000f8e183f */
[----:B------:R-:W-:-:S05]  /*2cf0*/  IMAD.U32 R0, RZ, RZ, UR4 ;  /* 0x00000004ff007e24 */ /* 0x000fca000f8e00ff */
[----:B------:R-:W-:-:S04]  /*2d00*/  SHF.L.U32 R0, R0, 0x1f, RZ ;  /* 0x0000001f00007819 */ /* 0x000fc800000006ff */
[----:B------:R0:W2:Y:S01]  /*2d10*/  SYNCS.PHASECHK.TRANS64.TRYWAIT P1, [UR6], R0 ;  /* 0x00000000ff0075a7 */ /* 0x0000a20008020146 */
[----:B------:R-:W-:Y:S05]  /*2d20*/  @!P2 BRA `(.L_x_19) ;  /* 0x000000000004a947 */ /* 0x000fea0003800000 */
[----:B------:R-:W-:Y:S01]  /*2d30*/  BPT.TRAP 0x1 ;  /* 0x000000040000795c */ /* 0x000fe20000300000 */
.L_x_19:
[----:B--2---:R-:W-:Y:S05]  /*2d40*/  @P1 BRA `(.L_x_20) ;  /* 0x0000000000081947 */ /* 0x004fea0003800000 */
[----:B------:R-:W2:Y:S02]  /*2d50*/  SYNCS.PHASECHK.TRANS64.TRYWAIT P1, [UR6], R0 ;  /* 0x00000000ff0075a7 */ /* 0x000ea40008020146 */
[----:B--2---:R-:W-:Y:S05]  /*2d60*/  @!P1 BRA `(.L_x_21) ;  /* 0x0000026c00a09947 */ /* 0x004fea0003800000 */
.L_x_20:
[----:B------:R-:W-:Y:S01]  /*2d70*/  UIADD3 UR6, UR12, 0x28100, URZ ;  /* 0x000281000c067890 */ /* 0x000fe2000fffe03f */
[----:B------:R-:W-:Y:S01]  /*2d80*/  WARPGROUP.ARRIVE ;  /* 0x00000000000079c5 */ /* 0x000fe20000000000 */
[----:B------:R-:W-:Y:S02]  /*2d90*/  ULOP3.LUT UR7, UR11, 0x10000, URZ, 0xfc, !UPT ;  /* 0x000100000b077892 */ /* 0x000fe4000f8efc3f */
[----:B------:R-:W-:Y:S02]  /*2da0*/  USHF.R.U32.HI UR6, URZ, 0x4, UR6 ;  /* 0x000000043f067899 */ /* 0x000fe40008011606 */
[----:B------:R-:W-:Y:S02]  /*2db0*/  ULEA UR7, UR5, UR7, 0xb ;  /* 0x0000000705077291 */ /* 0x000fe4000f8e583f */
[----:B------:R-:W-:Y:S01]  /*2dc0*/  ULOP3.LUT UR6, UR6, 0x3fff, URZ, 0xc0, !UPT ;  /* 0x00003fff06067892 */ /* 0x000fe2000f8ec03f */
[----:B------:R-:W-:Y:S01]  /*2dd0*/  UMOV UR17, 0x40000040 ;  /* 0x4000004000117882 */ /* 0x000fe20000000000 */
[----:B------:R-:W-:-:S02]  /*2de0*/  UMOV UR19, 0x40000040 ;  /* 0x4000004000137882 */ /* 0x000fc40000000000 */
[----:B------:R-:W-:Y:S01]  /*2df0*/  ULOP3.LUT UR6, UR6, 0x10000, URZ, 0xfc, !UPT ;  /* 0x0001000006067892 */ /* 0x000fe2000f8efc3f */
[----:B------:R-:W-:-:S03]  /*2e00*/  UMOV UR16, UR7 ;  /* 0x0000000700107c82 */ /* 0x000fc60008000000 */
[----:B------:R-:W-:-:S07]  /*2e10*/  ULEA UR8, UR5, UR6, 0xb ;  /* 0x0000000605087291 */ /* 0x000fce000f8e583f */
[----:B------:R-:W-:Y:S02]  /*2e20*/  UMOV UR18, UR8 ;  /* 0x0000000800127c82 */ /* 0x000fe40008000000 */
[----:B------:R-:W-:Y:S01]  /*2e30*/  QGMMA.64x256x32.F32.E4M3.E4M3 R24, gdesc[UR16], RZ, !UPT, gsb0 ;  /* 0x03e00000101879f3 */ /* 0x000fe2000c0008ff */
[----:B------:R-:W-:Y:S01]  /*2e40*/  UIADD3 UR16, UR7, 0x400, URZ ;  /* 0x0000040007107890 */ /* 0x000fe2000fffe03f */
[----:B------:R-:W-:Y:S01]  /*2e50*/  UMOV UR17, 0x40000040 ;  /* 0x4000004000117882 */ /* 0x000fe20000000000 */
[----:B------:R-:W-:Y:S02]  /*2e60*/  WARPGROUP.DEPBAR.LE gsb0, 0x0 ;  /* 0x00008000000079c5 */ /* 0x000fe40000010000 */
[----:B------:R-:W-:Y:S04]  /*2e70*/  STL.64 [R1], R24 ;  /* 0x0000001801007387 */ /* 0x000fe80000100a00 */
[----:B------:R-:W-:Y:S04]  /*2e80*/  STL.64 [R1+0x8], R26 ;  /* 0x0000081a01007387 */ /* 0x000fe80000100a00 */
        /* <DEDUP_REMOVED lines=61> */
[----:B------:R3:W-:Y:S02]  /*3260*/  STL.64 [R1+0x1f8], R150 ;  /* 0x0001f89601007387 */ /* 0x0007e40000100a00 */
[----:B---3--:R-:W-:-:S06]  /*3270*/  WARPGROUP.ARRIVE ;  /* 0x00000000000079c5 */ /* 0x008fcc0000000000 */
[----:B------:R-:W-:Y:S03]  /*3280*/  QGMMA.64x256x32.F32.E4M3.E4M3 R24, gdesc[UR16], RZ, !UPT, gsb0 ;  /* 0x03e00000101879f3 */ /* 0x000fe6000c0008ff */
[----:B------:R-:W-:Y:S02]  /*3290*/  WARPGROUP.DEPBAR.LE gsb0, 0x0 ;  /* 0x00008000000079c5 */ /* 0x000fe40000010000 */
        /* <DEDUP_REMOVED lines=63> */
[----:B------:R3:W-:Y:S04]  /*3690*/  STL.64 [R1+0x5d0], R24 ;  /* 0x0005d01801007387 */ /* 0x0007e80000100a00 */
[----:B---3--:R-:W3:Y:S04]  /*36a0*/  LDL.LU.64 R24, [R1] ;  /* 0x0000000001187983 */ /* 0x008ee80000300a00 */
[----:B------:R-:W3:Y:S04]  /*36b0*/  LDL.LU.64 R26, [R1+0x8] ;  /* 0x00000800011a7983 */ /* 0x000ee80000300a00 */
        /* <DEDUP_REMOVED lines=61> */
[----:B------:R-:W3:Y:S01]  /*3a90*/  LDL.LU.64 R150, [R1+0x1f8] ;  /* 0x0001f80001967983 */ /* 0x000ee20000300a00 */
[----:B------:R-:W-:-:S02]  /*3aa0*/  UIADD3 UR16, UR7, 0x2, URZ ;  /* 0x0000000207107890 */ /* 0x000fc4000fffe03f */
[----:B------:R-:W-:Y:S01]  /*3ab0*/  UIADD3 UR18, UR8, 0x2, URZ ;  /* 0x0000000208127890 */ /* 0x000fe2000fffe03f */
[----:B------:R-:W-:Y:S01]  /*3ac0*/  UMOV UR17, 0x40000040 ;  /* 0x4000004000117882 */ /* 0x000fe20000000000 */
[----:B------:R-:W-:Y:S01]  /*3ad0*/  UMOV UR19, 0x40000040 ;  /* 0x4000004000137882 */ /* 0x000fe20000000000 */
[----:B---3--:R-:W-:-:S06]  /*3ae0*/  WARPGROUP.ARRIVE ;  /* 0x00000000000079c5 */ /* 0x008fcc0000000000 */
[----:B------:R-:W-:Y:S03]  /*3af0*/  QGMMA.64x256x32.F32.E4M3.E4M3 R24, gdesc[UR16], R24, gsb0 ;  /* 0x03e00000101879f3 */ /* 0x000fe60008000818 */
[----:B------:R-:W-:Y:S02]  /*3b00*/  WARPGROUP.DEPBAR.LE gsb0, 0x0 ;  /* 0x00008000000079c5 */ /* 0x000fe40000010000 */
[----:B------:R-:W-:Y:S01]  /*3b10*/  STL.64 [R1], R24 ;  /* 0x0000001801007387 */ /* 0x000fe20000100a00 */
[----:B------:R-:W-:Y:S02]  /*3b20*/  IMAD.MOV.U32 R2, RZ, RZ, R150 ;  /* 0x000000ffff027224 */ /* 0x000fe400078e0096 */
[----:B0-2---:R-:W-:Y:S01]  /*3b30*/  IMAD.MOV.U32 R0, RZ, RZ, R151 ;  /* 0x000000ffff007224 */ /* 0x005fe200078e0097 */
[----:B------:R-:W-:Y:S01]  /*3b40*/  STL.64 [R1+0x8], R26 ;  /* 0x0000081a01007387 */ /* 0x000fe20000100a00 */
[----:B------:R-:W-:-:S02]  /*3b50*/  IMAD.MOV.U32 R4, RZ, RZ, R148 ;  /* 0x000000ffff047224 */ /* 0x000fc400078e0094 */
[----:B------:R-:W-:Y:S01]  /*3b60*/  IMAD.MOV.U32 R3, RZ, RZ, R149 ;  /* 0x000000ffff037224 */ /* 0x000fe200078e0095 */
[----:B------:R-:W-:Y:S01]  /*3b70*/  STL.64 [R1+0x10], R28 ;  /* 0x0000101c01007387 */ /* 0x000fe20000100a00 */
[----:B------:R-:W-:Y:S02]  /*3b80*/  IMAD.MOV.U32 R6, RZ, RZ, R146 ;  /* 0x000000ffff067224 */ /* 0x000fe400078e0092 */
[----:B------:R-:W-:Y:S01]  /*3b90*/  IMAD.MOV.U32 R5, RZ, RZ, R147 ;  /* 0x000000ffff057224 */ /* 0x000fe200078e0093 */
[----:B------:R-:W-:Y:S01]  /*3ba0*/  STL.64 [R1+0x18], R30 ;  /* 0x0000181e01007387 */ /* 0x000fe20000100a00 */
[----:B------:R-:W-:Y:S02]  /*3bb0*/  IMAD.MOV.U32 R8, RZ, RZ, R144 ;  /* 0x000000ffff087224 */ /* 0x000fe400078e0090 */
[----:B------:R-:W-:Y:S01]  /*3bc0*/  IMAD.MOV.U32 R7, RZ, RZ, R145 ;  /* 0x000000ffff077224 */ /* 0x000fe200078e0091 */
        /* <DEDUP_REMOVED lines=18> */
[----:B------:R0:W-:Y:S01]  /*3cf0*/  STL [R1+0x50], R44 ;  /* 0x0000502c01007387 */ /* 0x0001e20000100800 */
[----:B------:R-:W-:-:S02]  /*3d00*/  IMAD.MOV.U32 R22, RZ, RZ, R130 ;  /* 0x000000ffff167224 */ /* 0x000fc400078e0082 */
[----:B------:R-:W-:Y:S01]  /*3d10*/  IMAD.MOV.U32 R21, RZ, RZ, R131 ;  /* 0x000000ffff157224 */ /* 0x000fe200078e0083 */
[----:B------:R-:W2:Y:S01]  /*3d20*/  LDL.LU.64 R150, [R1+0x7c8] ;  /* 0x0007c80001967983 */ /* 0x000ea20000300a00 */
[----:B------:R-:W-:Y:S02]  /*3d30*/  IMAD.MOV.U32 R212, RZ, RZ, R128 ;  /* 0x000000ffffd47224 */ /* 0x000fe400078e0080 */
[----:B------:R-:W-:Y:S01]  /*3d40*/  IMAD.MOV.U32 R23, RZ, RZ, R129 ;  /* 0x000000ffff177224 */ /* 0x000fe200078e0081 */
[----:B------:R-:W2:Y:S01]  /*3d50*/  LDL.LU.64 R148, [R1+0x7c0] ;  /* 0x0007c00001947983 */ /* 0x000ea20000300a00 */
[----:B------:R-:W-:Y:S02]  /*3d60*/  IMAD.MOV.U32 R210, RZ, RZ, R126 ;  /* 0x000000ffffd27224 */ /* 0x000fe400078e007e */
[----:B------:R-:W-:Y:S01]  /*3d70*/  IMAD.MOV.U32 R211, RZ, RZ, R127 ;  /* 0x000000ffffd37224 */ /* 0x000fe200078e007f */
[----:B------:R-:W2:Y:S01]  /*3d80*/  LDL.LU.64 R146, [R1+0x7b8] ;  /* 0x0007b80001927983 */ /* 0x000ea20000300a00 */
        /* <DEDUP_REMOVED lines=120> */
[----:B------:R-:W-:-:S03]  /*4510*/  IMAD.MOV.U32 R235, RZ, RZ, R45 ;  /* 0x000000ffffeb7224 */ /* 0x000fc600078e002d */
[----:B------:R-:W2:Y:S04]  /*4520*/  LDL.LU.64 R64, [R1+0x670] ;  /* 0x0006700001407983 */ /* 0x000ea80000300a00 */
        /* <DEDUP_REMOVED lines=9> */
[----:B0-----:R-:W2:Y:S04]  /*45c0*/  LDL.LU.64 R44, [R1+0x620] ;  /* 0x00062000012c7983 */ /* 0x001ea80000300a00 */
        /* <DEDUP_REMOVED lines=9> */
[----:B------:R-:W2:Y:S01]  /*4660*/  LDL.LU.64 R24, [R1+0x5d0] ;  /* 0x0005d00001187983 */ /* 0x000ea20000300a00 */
[----:B------:R-:W-:Y:S01]  /*4670*/  UIADD3 UR16, UR7, 0x402, URZ ;  /* 0x0000040207107890 */ /* 0x000fe2000fffe03f */
[----:B------:R-:W-:Y:S01]  /*4680*/  UMOV UR17, 0x40000040 ;  /* 0x4000004000117882 */ /* 0x000fe20000000000 */
[----:B--2---:R-:W-:-:S07]  /*4690*/  WARPGROUP.ARRIVE ;  /* 0x00000000000079c5 */ /* 0x004fce0000000000 */
[----:B------:R-:W-:Y:S03]  /*46a0*/  QGMMA.64x256x32.F32.E4M3.E4M3 R24, gdesc[UR16], R24, gsb0 ;  /* 0x03e00000101879f3 */ /* 0x000fe60008000818 */
        /* <DEDUP_REMOVED lines=23> */
[----:B0-----:R-:W2:Y:S04]  /*4820*/  LDL.LU R108, [R1] ;  /* 0x00000000016c7983 */ /* 0x001ea80000300800 */
[----:B------:R-:W2:Y:S04]  /*4830*/  LDL.LU R109, [R1+0x4] ;  /* 0x00000400016d7983 */ /* 0x000ea80000300800 */
        /* <DEDUP_REMOVED lines=18> */
[----:B------:R-:W2:Y:S01]  /*4960*/  LDL.LU R128, [R1+0x50] ;  /* 0x0000500001807983 */ /* 0x000ea20000300800 */
[----:B------:R-:W-:-:S02]  /*4970*/  IMAD.MOV.U32 R129, RZ, RZ, R235 ;  /* 0x000000ffff817224 */ /* 0x000fc400078e00eb */
[----:B------:R-:W-:Y:S02]  /*4980*/  IMAD.MOV.U32 R130, RZ, RZ, R234 ;  /* 0x000000ffff827224 */ /* 0x000fe400078e00ea */
[----:B------:R-:W-:Y:S02]  /*4990*/  IMAD.MOV.U32 R131, RZ, RZ, R233 ;  /* 0x000000ffff837224 */ /* 0x000fe400078e00e9 */
[----:B------:R-:W-:Y:S02]  /*49a0*/  IMAD.MOV.U32 R132, RZ, RZ, R232 ;  /* 0x000000ffff847224 */ /* 0x000fe400078e00e8 */
[----:B------:R-:W-:Y:S02]  /*49b0*/  IMAD.MOV.U32 R133, RZ, RZ, R231 ;  /* 0x000000ffff857224 */ /* 0x000fe400078e00e7 */
[----:B------:R-:W-:Y:S02]  /*49c0*/  IMAD.MOV.U32 R134, RZ, RZ, R230 ;  /* 0x000000ffff867224 */ /* 0x000fe400078e00e6 */
        /* <DEDUP_REMOVED lines=39> */
[----:B------:R-:W-:Y:S01]  /*4c40*/  IMAD.MOV.U32 R235, RZ, RZ, R0 ;  /* 0x000000ffffeb7224 */ /* 0x000fe200078e0000 */
[----:B------:R-:W-:Y:S02]  /*4c50*/  UIADD3 UR16, UR7, 0x4, URZ ;  /* 0x0000000407107890 */ /* 0x000fe4000fffe03f */
[----:B------:R-:W-:Y:S01]  /*4c60*/  UIADD3 UR18, UR8, 0x4, URZ ;  /* 0x0000000408127890 */ /* 0x000fe2000fffe03f */
[----:B------:R-:W-:Y:S01]  /*4c70*/  UMOV UR17, 0x40000040 ;  /* 0x4000004000117882 */ /* 0x000fe20000000000 */
[----:B------:R-:W-:Y:S01]  /*4c80*/  UMOV UR19, 0x40000040 ;  /* 0x4000004000137882 */ /* 0x000fe20000000000 */
[----:B--2---:R-:W-:-:S06]  /*4c90*/  WARPGROUP.ARRIVE ;  /* 0x00000000000079c5 */ /* 0x004fcc0000000000 */
[----:B------:R-:W-:Y:S03]  /*4ca0*/  QGMMA.64x256x32.F32.E4M3.E4M3 R108, gdesc[UR16], R108, gsb0 ;  /* 0x03e00000106c79f3 */ /* 0x000fe6000800086c */
        /* <DEDUP_REMOVED lines=183> */
[----:B0-----:R-:W2:Y:S04]  /*5820*/  LDL.LU.64 R108, [R1] ;  /* 0x00000000016c7983 */ /* 0x001ea80000300a00 */
        /* <DEDUP_REMOVED lines=63> */
[----:B------:R-:W-:-:S02]  /*5c20*/  UIADD3 UR16, UR7, 0x6, URZ ;  /* 0x0000000607107890 */ /* 0x000fc4000fffe03f */
[----:B------:R-:W-:Y:S01]  /*5c30*/  UIADD3 UR18, UR8, 0x6, URZ ;  /* 0x0000000608127890 */ /* 0x000fe2000fffe03f */
[----:B------:R-:W-:Y:S01]  /*5c40*/  UMOV UR17, 0x40000040 ;  /* 0x4000004000117882 */ /* 0x000fe20000000000 */
[----:B------:R-:W-:Y:S01]  /*5c50*/  UMOV UR19, 0x40000040 ;  /* 0x4000004000137882 */ /* 0x000fe20000000000 */
        /* <DEDUP_REMOVED lines=93> */
[----:B0-----:R-:W3:Y:S04]  /*6230*/  LDL.LU.64 R150, [R1+0x518] ;  /* 0x0005180001967983 */ /* 0x001ee80000300a00 */
        /* <DEDUP_REMOVED lines=21> */
[----:B------:R-:W-:Y:S01]  /*6390*/  UIADD3 UR16, UR7, 0x406, URZ ;  /* 0x0000040607107890 */ /* 0x000fe2000fffe03f */
[----:B------:R-:W-:-:S02]  /*63a0*/  UMOV UR17, 0x40000040 ;  /* 0x4000004000117882 */ /* 0x000fc40000000000 */
[----:B------:R0:W-:Y:S01]  /*63b0*/  STL [R1+0x2d0], RZ ;  /* 0x0002d0ff01007387 */ /* 0x0001e20000100800 */
[----:B------:R-:W-:-:S03]  /*63c0*/  ULDC UR7, c[0x0][0x50c] ;  /* 0x0001430000077ab9 */ /* 0x000fc60000000800 */
        /* <DEDUP_REMOVED lines=37> */
[----:B---3--:R-:W-:-:S06]  /*6620*/  WARPGROUP.ARRIVE ;  /* 0x00000000000079c5 */ /* 0x008fcc0000000000 */
[----:B------:R-:W-:Y:S01]  /*6630*/  QGMMA.64x256x32.F32.E4M3.E4M3 R24, gdesc[UR16], R24, gsb0 ;  /* 0x03e00000101879f3 */ /* 0x000fe20008000818 */
[----:B------:R0:W-:Y:S04]  /*6640*/  STL [R1+0x238], RZ ;  /* 0x000238ff01007387 */ /* 0x0001e80000100800 */
[----:B------:R0:W-:Y:S04]  /*6650*/  STL [R1+0x234], RZ ;  /* 0x000234ff01007387 */ /* 0x0001e80000100800 */
[----:B------:R0:W-:Y:S04]  /*6660*/  STL [R1+0x230], RZ ;  /* 0x000230ff01007387 */ /* 0x0001e80000100800 */
[----:B------:R0:W-:Y:S04]  /*6670*/  STL [R1+0x22c], RZ ;  /* 0x00022cff01007387 */ /* 0x0001e80000100800 */
[----:B------:R0:W-:Y:S04]  /*6680*/  STL [R1+0x228], RZ ;  /* 0x000228ff01007387 */ /* 0x0001e80000100800 */
[----:B------:R0:W-:Y:S01]  /*6690*/  STL [R1+0x224], RZ ;  /* 0x000224ff01007387 */ /* 0x0001e20000100800 */
[----:B------:R-:W-:-:S03]  /*66a0*/  UISETP.NE.AND UP0, UPT, UR7, 0x4, UPT ;  /* 0x000000040700788c */ /* 0x000fc6000bf05270 */
[----:B------:R0:W-:Y:S04]  /*66b0*/  STL [R1+0x220], RZ ;  /* 0x000220ff01007387 */ /* 0x0001e80000100800 */
[----:B------:R0:W-:Y:S04]  /*66c0*/  STL [R1+0x21c], RZ ;  /* 0x00021cff01007387 */ /* 0x0001e80000100800 */
[----:B------:R0:W-:Y:S04]  /*66d0*/  STL [R1+0x218], RZ ;  /* 0x000218ff01007387 */ /* 0x0001e80000100800 */
[----:B------:R0:W-:Y:S01]  /*66e0*/  STL [R1+0x214], RZ ;  /* 0x000214ff01007387 */ /* 0x0001e20000100800 */
[----:B------:R-:W-:-:S03]  /*66f0*/  USEL UR7, URZ, 0x1, UP0 ;  /* 0x000000013f077887 */ /* 0x000fc60008000000 */
[----:B------:R0:W-:Y:S04]  /*6700*/  STL [R1+0x210], RZ ;  /* 0x000210ff01007387 */ /* 0x0001e80000100800 */
[----:B------:R0:W-:Y:S04]  /*6710*/  STL [R1+0x20c], RZ ;  /* 0x00020cff01007387 */ /* 0x0001e80000100800 */
[----:B------:R0:W-:Y:S04]  /*6720*/  STL [R1+0x208], RZ ;  /* 0x000208ff01007387 */ /* 0x0001e80000100800 */
[----:B------:R0:W-:Y:S04]  /*6730*/  STL [R1+0x204], RZ ;  /* 0x000204ff01007387 */ /* 0x0001e80000100800 */
[----:B------:R0:W-:Y:S01]  /*6740*/  STL [R1+0x200], RZ ;  /* 0x000200ff01007387 */ /* 0x0001e20000100800 */
[----:B------:R-:W-:Y:S01]  /*6750*/  ISETP.NE.AND P1, PT, RZ, UR7, PT ;  /* 0x00000007ff007c0c */ /* 0x000fe2000bf25270 */
[----:B------:R-:W-:Y:S01]  /*6760*/  UMOV UR6, 0x4 ;  /* 0x0000000400067882 */ /* 0x000fe20000000000 */
[----:B------:R-:W-:Y:S01]  /*6770*/  IMAD.MOV.U32 R0, RZ, RZ, R235 ;  /* 0x000000ffff007224 */ /* 0x000fe200078e00eb */
[----:B------:R-:W-:-:S02]  /*6780*/  CS2R R236, SRZ ;  /* 0x0000000000ec7805 */ /* 0x000fc4000001ff00 */
[----:B--2---:R-:W-:Y:S02]  /*6790*/  CS2R R234, SRZ ;  /* 0x0000000000ea7805 */ /* 0x004fe4000001ff00 */
[----:B------:R-:W-:Y:S02]  /*67a0*/  CS2R R232, SRZ ;  /* 0x0000000000e87805 */ /* 0x000fe4000001ff00 */
[----:B------:R-:W-:Y:S02]  /*67b0*/  CS2R R230, SRZ ;  /* 0x0000000000e67805 */ /* 0x000fe4000001ff00 */
[----:B------:R-:W-:Y:S02]  /*67c0*/  CS2R R228, SRZ ;  /* 0x0000000000e47805 */ /* 0x000fe4000001ff00 */
[----:B------:R-:W-:Y:S02]  /*67d0*/  CS2R R226, SRZ ;  /* 0x0000000000e27805 */ /* 0x000fe4000001ff00 */
[----:B------:R-:W-:-:S02]  /*67e0*/  CS2R R224, SRZ ;  /* 0x0000000000e07805 */ /* 0x000fc4000001ff00 */
[----:B------:R-:W-:Y:S02]  /*67f0*/  CS2R R222, SRZ ;  /* 0x0000000000de7805 */ /* 0x000fe4000001ff00 */
        /* <DEDUP_REMOVED lines=45> */
[----:B------:R-:W-:Y:S01]  /*6ad0*/  CS2R R2, SRZ ;  /* 0x0000000000027805 */ /* 0x000fe2000001ff00 */
[----:B------:R-:W-:Y:S02]  /*6ae0*/  WARPGROUP.DEPBAR.LE gsb0, 0x0 ;  /* 0x00008000000079c5 */ /* 0x000fe40000010000 */
[----:B0-----:R-:W-:Y:S05]  /*6af0*/  @!P1 BRA `(.L_x_22) ;  /* 0x0000002000f89947 */ /* 0x001fea0003800000 */
[----:B------:R-:W2:Y:S04]  /*6b00*/  LDL R2, [R1] ;  /* 0x0000000001027983 */ /* 0x000ea80000100800 */
[----:B------:R-:W3:Y:S04]  /*6b10*/  LDL R3, [R1+0x4] ;  /* 0x0000040001037983 */ /* 0x000ee80000100800 */
[----:B------:R-:W4:Y:S04]  /*6b20*/  LDL R4, [R1+0x8] ;  /* 0x0000080001047983 */ /* 0x000f280000100800 */
[----:B------:R-:W5:Y:S04]  /*6b30*/  LDL R5, [R1+0xc] ;  /* 0x00000c0001057983 */ /* 0x000f680000100800 */
        /* <DEDUP_REMOVED lines=102> */
[----:B------:R0:W-:Y:S04]  /*71a0*/  STL [R1+0x4bc], R131 ;  /* 0x0004bc8301007387 */ /* 0x0001e80000100800 */
[----:B0-----:R-:W5:Y:S04]  /*71b0*/  LDL R131, [R1+0x1a8] ;  /* 0x0001a80001837983 */ /* 0x001f680000100800 */
        /* <DEDUP_REMOVED lines=39> */
[----:B0-----:R-:W5:Y:S01]  /*7430*/  LDL R151, [R1+0x1f8] ;  /* 0x0001f80001977983 */ /* 0x001f620000100800 */
[----:B------:R-:W-:-:S01]  /*7440*/  FADD R0, RZ, R0 ;  /* 0x00000000ff007221 */ /* 0x000fc20000000000 */
[----:B--2---:R-:W-:Y:S01]  /*7450*/  FADD R2, RZ, R2 ;  /* 0x00000002ff027221 */ /* 0x004fe20000000000 */
[----:B---3--:R-:W-:-:S01]  /*7460*/  FADD R3, RZ, R3 ;  /* 0x00000003ff037221 */ /* 0x008fc20000000000 */
[----:B----4-:R-:W-:Y:S01]  /*7470*/  FADD R4, RZ, R4 ;  /* 0x00000004ff047221 */ /* 0x010fe20000000000 */
[----:B-----5:R-:W-:-:S01]  /*7480*/  FADD R5, RZ, R5 ;  /* 0x00000005ff057221 */ /* 0x020fc20000000000 */
[----:B------:R-:W-:Y:S01]  /*7490*/  FADD R6, RZ, R6 ;  /* 0x00000006ff067221 */ /* 0x000fe20000000000 */
[----:B------:R-:W-:-:S01]  /*74a0*/  FADD R7, RZ, R7 ;  /* 0x00000007ff077221 */ /* 0x000fc20000000000 */
        /* <DEDUP_REMOVED lines=14> */
[----:B------:R-:W2:Y:S01]  /*7590*/  LDL.LU R131, [R1+0x4bc] ;  /* 0x0004bc0001837983 */ /* 0x000ea20000300800 */
        /* <DEDUP_REMOVED lines=13> */
[----:B------:R-:W3:Y:S01]  /*7670*/  LDL.LU R132, [R1+0x4b8] ;  /* 0x0004b80001847983 */ /* 0x000ee20000300800 */
        /* <DEDUP_REMOVED lines=16> */
[----:B------:R0:W-:Y:S01]  /*7780*/  STL [R1+0x200], R133 ;  /* 0x0002008501007387 */ /* 0x0001e20000100800 */
        /* <DEDUP_REMOVED lines=9> */
[----:B0-----:R-:W4:Y:S01]  /*7820*/  LDL.LU R133, [R1+0x4b4] ;  /* 0x0004b40001857983 */ /* 0x001f220000300800 */
[----:B------:R-:W-:-:S01]  /*7830*/  FADD R184, RZ, R184 ;  /* 0x000000b8ffb87221 */ /* 0x000fc20000000000 */
[----:B------:R-:W-:Y:S01]  /*7840*/  FADD R185, RZ, R185 ;  /* 0x000000b9ffb97221 */ /* 0x000fe20000000000 */
[----:B------:R-:W-:-:S01]  /*7850*/  FADD R186, RZ, R186 ;  /* 0x000000baffba7221 */ /* 0x000fc20000000000 */
        /* <DEDUP_REMOVED lines=10> */
[----:B0-----:R-:W5:Y:S01]  /*7900*/  LDL.LU R134, [R1+0x4b0] ;  /* 0x0004b00001867983 */ /* 0x001f620000300800 */
        /* <DEDUP_REMOVED lines=52> */
[----:B0-----:R-:W5:Y:S04]  /*7c50*/  LDL.LU R138, [R1+0x4a0] ;  /* 0x0004a000018a7983 */ /* 0x001f680000300800 */
[----:B------:R0:W-:Y:S01]  /*7c60*/  STL [R1+0x218], R139 ;  /* 0x0002188b01007387 */ /* 0x0001e20000100800 */
[----:B------:R-:W-:-:S03]  /*7c70*/  FADD R140, RZ, R140 ;  /* 0x0000008cff8c7221 */ /* 0x000fc60000000000 */
        /* <DEDUP_REMOVED lines=34> */
[----:B------:R0:W-:Y:S04]  /*7ea0*/  STL [R1+0x248], R151 ;  /* 0x0002489701007387 */ /* 0x0001e80000100800 */
[----:B0-----:R-:W5:Y:S04]  /*7eb0*/  LDL.LU R151, [R1+0x46c] ;  /* 0x00046c0001977983 */ /* 0x001f680000300800 */
[----:B------:R0:W-:Y:S02]  /*7ec0*/  STL [R1+0x24c], R0 ;  /* 0x00024c0001007387 */ /* 0x0001e40000100800 */
[----:B0-----:R-:W-:-:S05]  /*7ed0*/  FADD R0, RZ, R24 ;  /* 0x00000018ff007221 */ /* 0x001fca0000000000 */
        /* <DEDUP_REMOVED lines=213> */
[----:B--2---:R-:W-:-:S05]  /*8c30*/  FADD R0, RZ, R131 ;  /* 0x00000083ff007221 */ /* 0x004fca0000000000 */
[----:B------:R3:W-:Y:S02]  /*8c40*/  STL [R1+0x3fc], R0 ;  /* 0x0003fc0001007387 */ /* 0x0007e40000100800 */
[----:B---3--:R-:W-:-:S05]  /*8c50*/  FADD R0, RZ, R132 ;  /* 0x00000084ff007221 */ /* 0x008fca0000000000 */
[----:B------:R4:W-:Y:S02]  /*8c60*/  STL [R1+0x400], R0 ;  /* 0x0004000001007387 */ /* 0x0009e40000100800 */
[----:B----4-:R-:W-:-:S05]  /*8c70*/  FADD R0, RZ, R133 ;  /* 0x00000085ff007221 */ /* 0x010fca0000000000 */
[----:B------:R5:W-:Y:S02]  /*8c80*/  STL [R1+0x404], R0 ;  /* 0x0004040001007387 */ /* 0x000be40000100800 */
[----:B-----5:R-:W-:-:S05]  /*8c90*/  FADD R0, RZ, R134 ;  /* 0x00000086ff007221 */ /* 0x020fca0000000000 */
        /* <DEDUP_REMOVED lines=34> */
[----:B------:R0:W-:Y:S01]  /*8ec0*/  STL [R1+0x44c], R0 ;  /* 0x00044c0001007387 */ /* 0x0001e20000100800 */
[----:B------:R-:W-:-:S05]  /*8ed0*/  UMOV UR6, URZ ;  /* 0x0000003f00067c82 */ /* 0x000fca0008000000 */
.L_x_22:
[----:B------:R-:W-:Y:S01]  /*8ee0*/  UIADD3 UR23, UR5, 0x1, URZ ;  /* 0x0000000105177890 */ /* 0x000fe2000fffe03f */
[----:B------:R-:W-:-:S03]  /*8ef0*/  UMOV UR8, 0x1 ;  /* 0x0000000100087882 */ /* 0x000fc60000000000 */
[----:B------:R-:W-:-:S04]  /*8f00*/  UISETP.NE.AND UP0, UPT, UR23, 0x5, UPT ;  /* 0x000000051700788c */ /* 0x000fc8000bf05270 */
[----:B------:R-:W-:Y:S02]  /*8f10*/  USEL UR24, URZ, 0x1, UP0 ;  /* 0x000000013f187887 */ /* 0x000fe40008000000 */
[----:B------:R-:W-:Y:S02]  /*8f20*/  USEL UR23, UR23, URZ, UP0 ;  /* 0x0000003f17177287 */ /* 0x000fe40008000000 */
[----:B------:R-:W-:-:S12]  /*8f30*/  ULOP3.LUT UR24, UR4, UR24, URZ, 0x3c, !UPT ;  /* 0x0000001804187292 */ /* 0x000fd8000f8e3c3f */
.L_x_17:
[----:B------:R-:W-:-:S04]  /*8f40*/  UISETP.LT.AND UP0, UPT, UR10, 0x1, UPT ;  /* 0x000000010a00788c */ /* 0x000fc8000bf01270 */
[----:B------:R-:W-:-:S04]  /*8f50*/  USEL UR16, UR10, 0x1, UP0 ;  /* 0x000000010a107887 */ /* 0x000fc80008000000 */
[----:B------:R-:W-:-:S04]  /*8f60*/  UIADD3 UR26, UR10, -UR16, URZ ;  /* 0x800000100a1a7290 */ /* 0x000fc8000fffe03f */
[----:B------:R-:W-:-:S06]  /*8f70*/  UISETP.GE.AND UP0, UPT, UR26, 0x1, UPT ;  /* 0x000000011a00788c */ /* 0x000fcc000bf06270 */
[----:B------:R-:W-:-:S13]  /*8f80*/  PLOP3.LUT P1, PT, PT, PT, UP0, 0x80, 0x0 ;  /* 0x000000000000781c */ /* 0x000fda0003f2f008 */
[----:B------:R-:W-:Y:S05]  /*8f90*/  @!P1 BRA `(.L_x_23) ;  /* 0x0000008800949947 */ /* 0x000fea0003800000 */
[----:B------:R-:W-:Y:S01]  /*8fa0*/  UMOV UR25, UR5 ;  /* 0x0000000500197c82 */ /* 0x000fe20008000000 */
[----:B------:R-:W-:-:S05]  /*8fb0*/  ULDC UR27, c[0x0][0x50c] ;  /* 0x00014300001b7ab9 */ /* 0x000fca0000000800 */
.L_x_31:
[----:B------:R-:W-:-:S06]  /*8fc0*/  UISETP.NE.AND UP0, UPT, UR22, 0x3, UPT ;  /* 0x000000031600788c */ /* 0x000fcc000bf05270 */
[----:B------:R-:W-:-:S13]  /*8fd0*/  PLOP3.LUT P2, PT, PT, PT, UP0, 0x80, 0x0 ;  /* 0x000000000000781c */ /* 0x000fda0003f4f008 */
[----:B-----5:R-:W-:Y:S05]  /*8fe0*/  @!P2 BRA `(.L_x_24) ;  /* 0x000000000004a947 */ /* 0x020fea0003800000 */
[----:B------:R-:W-:Y:S01]  /*8ff0*/  BPT.TRAP 0x1 ;  /* 0x000000040000795c */ /* 0x000fe20000300000 */
.L_x_24:
[----:B------:R-:W2:Y:S01]  /*9000*/  S2UR UR16, SR_CgaCtaId ;  /* 0x00000000001079c3 */ /* 0x000ea20000008800 */
[----:B------:R-:W-:Y:S01]  /*9010*/  UMOV UR12, 0x400 ;  /* 0x00000400000c7882 */ /* 0x000fe20000000000 */
[----:B0-----:R-:W-:-:S05]  /*9020*/  IMAD.U32 R0, RZ, RZ, UR24 ;  /* 0x00000018ff007e24 */ /* 0x001fca000f8e00ff */
[----:B------:R-:W-:Y:S01]  /*9030*/  SHF.L.U32 R0, R0, 0x1f, RZ ;  /* 0x0000001f00007819 */ /* 0x000fe200000006ff */
[----:B--2---:R-:W-:-:S04]  /*9040*/  ULEA UR12, UR16, UR12, 0x18 ;  /* 0x0000000c100c7291 */ /* 0x004fc8000f8ec03f */
[----:B------:R-:W-:-:S09]  /*9050*/  ULEA UR16, UR23, UR12, 0x3 ;  /* 0x0000000c17107291 */ /* 0x000fd2000f8e183f */
[----:B------:R0:W2:Y:S01]  /*9060*/  SYNCS.PHASECHK.TRANS64.TRYWAIT P1, [UR16], R0 ;  /* 0x00000000ff0075a7 */ /* 0x0000a20008020150 */
[----:B------:R-:W-:Y:S05]  /*9070*/  @!P2 BRA `(.L_x_25) ;  /* 0x000000000004a947 */ /* 0x000fea0003800000 */
[----:B------:R-:W-:Y:S01]  /*9080*/  BPT.TRAP 0x1 ;  /* 0x000000040000795c */ /* 0x000fe20000300000 */
.L_x_25:
[----:B--2---:R-:W-:Y:S05]  /*9090*/  @P1 BRA `(.L_x_26) ;  /* 0x0000000000081947 */ /* 0x004fea0003800000 */
[----:B------:R-:W2:Y:S02]  /*90a0*/  SYNCS.PHASECHK.TRANS64.TRYWAIT P1, [UR16], R0 ;  /* 0x00000000ff0075a7 */ /* 0x000ea40008020150 */
[----:B--2---:R-:W-:Y:S05]  /*90b0*/  @!P1 BRA `(.L_x_27) ;  /* 0x0000020800e49947 */ /* 0x004fea0003800000 */
.L_x_26:
        /* <DEDUP_REMOVED lines=64> */
[----:B--2---:R-:W2:Y:S04]  /*94c0*/  LDL.LU.64 R108, [R1] ;  /* 0x00000000016c7983 */ /* 0x004ea80000300a00 */
        /* <DEDUP_REMOVED lines=64> */
[----:B------:R-:W-:Y:S01]  /*98d0*/  UISETP.NE.AND UP0, UPT, UR7, URZ, UPT ;  /* 0x0000003f0700728c */ /* 0x000fe2000bf05270 */
[----:B------:R-:W-:Y:S01]  /*98e0*/  STL [R1+0x8c4], R23 ;  /* 0x0008c41701007387 */ /* 0x000fe20000100800 */
[----:B------:R-:W-:Y:S02]  /*98f0*/  USHF.R.U32.HI UR16, URZ, 0x4, UR16 ;  /* 0x000000043f107899 */ /* 0x000fe40008011610 */
[----:B------:R-:W-:Y:S01]  /*9900*/  USEL UR8, UR8, URZ, !UP0 ;  /* 0x0000003f08087287 */ /* 0x000fe2000c000000 */
[----:B------:R-:W-:Y:S01]  /*9910*/  STL [R1+0x8c0], R22 ;  /* 0x0008c01601007387 */ /* 0x000fe20000100800 */
[----:B------:R-:W-:Y:S02]  /*9920*/  ULOP3.LUT UR16, UR16, 0x3fff, URZ, 0xc0, !UPT ;  /* 0x00003fff10107892 */ /* 0x000fe4000f8ec03f */
[----:B------:R-:W-:Y:S01]  /*9930*/  UISETP.NE.U32.AND UP0, UPT, UR8, URZ, UPT ;  /* 0x0000003f0800728c */ /* 0x000fe2000bf05070 */
[----:B------:R-:W-:Y:S01]  /*9940*/  STL [R1+0x8bc], R21 ;  /* 0x0008bc1501007387 */ /* 0x000fe20000100800 */
[----:B------:R-:W-:-:S02]  /*9950*/  ULOP3.LUT UR7, UR11, 0x10000, URZ, 0xfc, !UPT ;  /* 0x000100000b077892 */ /* 0x000fc4000f8efc3f */
[----:B------:R-:W-:Y:S01]  /*9960*/  ULOP3.LUT UR8, UR16, 0x10000, URZ, 0xfc, !UPT ;  /* 0x0001000010087892 */ /* 0x000fe2000f8efc3f */
[----:B------:R-:W-:Y:S01]  /*9970*/  STL [R1+0x8b8], R20 ;  /* 0x0008b81401007387 */ /* 0x000fe20000100800 */
[----:B------:R-:W-:Y:S02]  /*9980*/  ULEA UR7, UR23, UR7, 0xb ;  /* 0x0000000717077291 */ /* 0x000fe4000f8e583f */
[----:B------:R-:W-:Y:S01]  /*9990*/  ULEA UR8, UR23, UR8, 0xb ;  /* 0x0000000817087291 */ /* 0x000fe2000f8e583f */
[----:B------:R-:W-:Y:S01]  /*99a0*/  STL [R1+0x8b4], R19 ;  /* 0x0008b41301007387 */ /* 0x000fe20000100800 */
[----:B------:R-:W-:Y:S01]  /*99b0*/  UMOV UR17, 0x40000040 ;  /* 0x4000004000117882 */ /* 0x000fe20000000000 */
[----:B------:R-:W-:Y:S02]  /*99c0*/  UMOV UR19, 0x40000040 ;  /* 0x4000004000137882 */ /* 0x000fe40000000000 */
[----:B------:R-:W-:Y:S01]  /*99d0*/  UMOV UR16, UR7 ;  /* 0x0000000700107c82 */ /* 0x000fe20008000000 */
[----:B------:R-:W-:Y:S01]  /*99e0*/  STL [R1+0x8b0], R18 ;  /* 0x0008b01201007387 */ /* 0x000fe20000100800 */
[----:B------:R-:W-:-:S03]  /*99f0*/  UMOV UR18, UR8 ;  /* 0x0000000800127c82 */ /* 0x000fc60008000000 */
[----:B------:R-:W-:Y:S04]  /*9a00*/  STL [R1+0x8ac], R17 ;  /* 0x0008ac1101007387 */ /* 0x000fe80000100800 */
        /* <DEDUP_REMOVED lines=14> */
[----:B-----5:R-:W-:Y:S01]  /*9af0*/  STL [R1+0x870], R2 ;  /* 0x0008700201007387 */ /* 0x020fe20000100800 */
[----:B--2---:R-:W-:-:S06]  /*9b00*/  WARPGROUP.ARRIVE ;  /* 0x00000000000079c5 */ /* 0x004fcc0000000000 */
[----:B------:R-:W-:Y:S03]  /*9b10*/  QGMMA.64x256x32.F32.E4M3.E4M3 R108, gdesc[UR16], R108, UP0, gsb0 ;  /* 0x03e00000106c79f3 */ /* 0x000fe6000b80086c */
        /* <DEDUP_REMOVED lines=65> */
[----:B--2---:R-:W2:Y:S04]  /*9f30*/  LDL.LU.64 R234, [R1+0xcc0] ;  /* 0x000cc00001ea7983 */ /* 0x004ea80000300a00 */
[----:B------:R-:W3:Y:S04]  /*9f40*/  LDL.LU.64 R232, [R1+0xcb8] ;  /* 0x000cb80001e87983 */ /* 0x000ee80000300a00 */
[----:B------:R-:W4:Y:S04]  /*9f50*/  LDL.LU.64 R230, [R1+0xcb0] ;  /* 0x000cb00001e67983 */ /* 0x000f280000300a00 */
        /* <DEDUP_REMOVED lines=60> */
[----:B------:R-:W4:Y:S01]  /*a320*/  LDL.LU.64 R108, [R1+0xac8] ;  /* 0x000ac800016c7983 */ /* 0x000f220000300a00 */
[----:B------:R-:W-:Y:S01]  /*a330*/  UIADD3 UR16, UR7, 0x400, URZ ;  /* 0x0000040007107890 */ /* 0x000fe2000fffe03f */
[----:B------:R-:W-:-:S02]  /*a340*/  UMOV UR17, 0x40000040 ;  /* 0x4000004000117882 */ /* 0x000fc40000000000 */
[----:B--2---:R-:W-:Y:S04]  /*a350*/  STL.64 [R1+0xac0], R234 ;  /* 0x000ac0ea01007387 */ /* 0x004fe80000100a00 */
[----:B---3--:R-:W-:Y:S04]  /*a360*/  STL.64 [R1+0xab8], R232 ;  /* 0x000ab8e801007387 */ /* 0x008fe80000100a00 */
[----:B----4-:R-:W-:Y:S04]  /*a370*/  STL.64 [R1+0xab0], R230 ;  /* 0x000ab0e601007387 */ /* 0x010fe80000100a00 */
        /* <DEDUP_REMOVED lines=38> */
[----:B------:R-:W-:Y:S01]  /*a5e0*/  STL.64 [R1+0x978], R152 ;  /* 0x0009789801007387 */ /* 0x000fe20000100a00 */
[----:B------:R-:W-:-:S06]  /*a5f0*/  WARPGROUP.ARRIVE ;  /* 0x00000000000079c5 */ /* 0x000fcc0000000000 */
[----:B------:R-:W-:Y:S03]  /*a600*/  QGMMA.64x256x32.F32.E4M3.E4M3 R24, gdesc[UR16], R24, UP0, gsb0 ;  /* 0x03e00000101879f3 */ /* 0x000fe6000b800818 */
        /* <DEDUP_REMOVED lines=91> */
[----:B--2---:R-:W-:-:S06]  /*abc0*/  WARPGROUP.ARRIVE ;  /* 0x00000000000079c5 */ /* 0x004fcc0000000000 */
[----:B------:R-:W-:Y:S03]  /*abd0*/  QGMMA.64x256x32.F32.E4M3.E4M3 R108, gdesc[UR16], R108, gsb0 ;  /* 0x03e00000106c79f3 */ /* 0x000fe6000800086c */
[----:B------:R-:W-:Y:S02]  /*abe0*/  WARPGROUP.DEPBAR.LE gsb0, 0x0 ;  /* 0x00008000000079c5 */ /* 0x000fe40000010000 */
[----:B------:R-:W-:Y:S01]  /*abf0*/  STL.64 [R1], R108 ;  /* 0x0000006c01007387 */ /* 0x000fe20000100a00 */
[----:B------:R-:W-:Y:S02]  /*ac00*/  IMAD.MOV.U32 R2, RZ, RZ, R234 ;  /* 0x000000ffff027224 */ /* 0x000fe400078e00ea */
[----:B0-----:R-:W-:Y:S01]  /*ac10*/  IMAD.MOV.U32 R0, RZ, RZ, R235 ;  /* 0x000000ffff007224 */ /* 0x001fe200078e00eb */
        /* <DEDUP_REMOVED lines=31> */
[----:B------:R-:W-:-:S03]  /*ae10*/  IMAD.MOV.U32 R23, RZ, RZ, R213 ;  /* 0x000000ffff177224 */ /* 0x000fc600078e00d5 */
        /* <DEDUP_REMOVED lines=40> */
[----:B------:R0:W-:Y:S04]  /*b0a0*/  STL [R1+0x1a0], R212 ;  /* 0x0001a0d401007387 */ /* 0x0001e80000100800 */
[----:B------:R-:W2:Y:S04]  /*b0b0*/  LDL.LU.64 R234, [R1+0xac0] ;  /* 0x000ac00001ea7983 */ /* 0x000ea80000300a00 */
        /* <DEDUP_REMOVED lines=10> */
[----:B0-----:R-:W4:Y:S04]  /*b160*/  LDL.LU.64 R212, [R1+0xa68] ;  /* 0x000a680001d47983 */ /* 0x001f280000300a00 */
        /* <DEDUP_REMOVED lines=248> */
[----:B------:R-:W-:Y:S01]  /*c0f0*/  IMAD.MOV.U32 R235, RZ, RZ, R0 ;  /* 0x000000ffffeb7224 */ /* 0x000fe200078e0000 */
[----:B------:R-:W-:Y:S01]  /*c100*/  UIADD3 UR16, UR7, 0x4, URZ ;  /* 0x0000000407107890 */ /* 0x000fe2000fffe03f */
[----:B------:R0:W5:Y:S01]  /*c110*/  LDL.LU R23, [R1+0x8c4] ;  /* 0x0008c40001177983 */ /* 0x0001620000300800 */
[----:B------:R-:W-:Y:S01]  /*c120*/  UIADD3 UR18, UR8, 0x4, URZ ;  /* 0x0000000408127890 */ /* 0x000fe2000fffe03f */
[----:B------:R-:W-:Y:S01]  /*c130*/  UMOV UR17, 0x40000040 ;  /* 0x4000004000117882 */ /* 0x000fe20000000000 */
[----:B------:R-:W-:Y:S01]  /*c140*/  UMOV UR19, 0x40000040 ;  /* 0x4000004000137882 */ /* 0x000fe20000000000 */
[----:B------:R0:W5:Y:S04]  /*c150*/  LDL.LU R22, [R1+0x8c0] ;  /* 0x0008c00001167983 */ /* 0x0001680000300800 */
        /* <DEDUP_REMOVED lines=19> */
[----:B------:R0:W5:Y:S01]  /*c290*/  LDL.LU R2, [R1+0x870] ;  /* 0x0008700001027983 */ /* 0x0001620000300800 */
        /* <DEDUP_REMOVED lines=336> */
[----:B--2---:R0:W5:Y:S04]  /*d7a0*/  LDL.LU.64 R234, [R1+0x668] ;  /* 0x0006680001ea7983 */ /* 0x0041680000300a00 */
[----:B------:R0:W5:Y:S04]  /*d7b0*/  LDL.LU.64 R232, [R1+0x660] ;  /* 0x0006600001e87983 */ /* 0x0001680000300a00 */
        /* <DEDUP_REMOVED lines=64> */
[----:B------:R-:W-:-:S04]  /*dbc0*/  UIADD3 UR6, UR6, 0x4, URZ ;  /* 0x0000000406067890 */ /* 0x000fc8000fffe03f */
[----:B------:R-:W-:-:S04]  /*dbd0*/  UISETP.NE.AND UP0, UPT, UR6, UR27, UPT ;  /* 0x0000001b0600728c */ /* 0x000fc8000bf05270 */
[----:B------:R-:W-:-:S06]  /*dbe0*/  USEL UR7, URZ, 0x1, UP0 ;  /* 0x000000013f077887 */ /* 0x000fcc0008000000 */
[----:B------:R-:W-:Y:S01]  /*dbf0*/  ISETP.NE.AND P1, PT, RZ, UR7, PT ;  /* 0x00000007ff007c0c */ /* 0x000fe2000bf25270 */
[----:B--2---:R-:W-:-:S06]  /*dc00*/  WARPGROUP.ARRIVE ;  /* 0x00000000000079c5 */ /* 0x004fcc0000000000 */
[----:B------:R-:W-:Y:S03]  /*dc10*/  QGMMA.64x256x32.F32.E4M3.E4M3 R24, gdesc[UR16], R24, gsb0 ;  /* 0x03e00000101879f3 */ /* 0x000fe60008000818 */
[----:B------:R-:W-:-:S03]  /*dc20*/  WARPGROUP.DEPBAR.LE gsb0, 0x0 ;  /* 0x00008000000079c5 */ /* 0x000fc60000010000 */
[----:B0-----:R-:W-:Y:S05]  /*dc30*/  @!P1 BRA `(.L_x_28) ;  /* 0x0000003800fc9947 */ /* 0x001fea0003800000 */
[----:B-----5:R0:W-:Y:S04]  /*dc40*/  STL [R1+0x694], R225 ;  /* 0x000694e101007387 */ /* 0x0201e80000100800 */
[----:B------:R2:W-:Y:S01]  /*dc50*/  STL [R1+0x690], R226 ;  /* 0x000690e201007387 */ /* 0x0005e20000100800 */
[----:B0-----:R-:W-:-:S03]  /*dc60*/  IMAD.MOV.U32 R225, RZ, RZ, R0 ;  /* 0x000000ffffe17224 */ /* 0x001fc600078e0000 */
[----:B--2---:R-:W2:Y:S04]  /*dc70*/  LDL R226, [R1+0x4] ;  /* 0x0000040001e27983 */ /* 0x004ea80000100800 */
[----:B------:R0:W-:Y:S04]  /*dc80*/  STL [R1+0x68c], R227 ;  /* 0x00068ce301007387 */ /* 0x0001e80000100800 */
[----:B0-----:R-:W3:Y:S04]  /*dc90*/  LDL R227, [R1+0x8] ;  /* 0x0000080001e37983 */ /* 0x001ee80000100800 */
[----:B------:R0:W-:Y:S04]  /*dca0*/  STL [R1+0x688], R228 ;  /* 0x000688e401007387 */ /* 0x0001e80000100800 */
[----:B0-----:R-:W4:Y:S04]  /*dcb0*/  LDL R228, [R1+0xc] ;  /* 0x00000c0001e47983 */ /* 0x001f280000100800 */
        /* <DEDUP_REMOVED lines=211> */
[----:B0-----:R-:W4:Y:S04]  /*e9f0*/  LDL.LU R122, [R1+0x200] ;  /* 0x00020000017a7983 */ /* 0x001f280000300800 */
        /* <DEDUP_REMOVED lines=10> */
[----:B------:R-:W4:Y:S04]  /*eaa0*/  LDL.LU R0, [R1+0x22c] ;  /* 0x00022c0001007983 */ /* 0x000f280000300800 */
        /* <DEDUP_REMOVED lines=37> */
[----:B0-----:R-:W4:Y:S04]  /*ed00*/  LDL.LU R146, [R1+0x210] ;  /* 0x0002100001927983 */ /* 0x001f280000300800 */
[----:B------:R0:W-:Y:S01]  /*ed10*/  STL [R1+0x47c], R147 ;  /* 0x00047c9301007387 */ /* 0x0001e20000100800 */
[----:B------:R-:W-:-:S03]  /*ed20*/  FADD R2, R225, R2 ;  /* 0x00000002e1027221 */ /* 0x000fc60000000000 */
[----:B0-----:R-:W4:Y:S04]  /*ed30*/  LDL R147, [R1+0x1f8] ;  /* 0x0001f80001937983 */ /* 0x001f280000100800 */
[----:B------:R0:W-:Y:S01]  /*ed40*/  STL [R1+0x478], R148 ;  /* 0x0004789401007387 */ /* 0x0001e20000100800 */
[----:B--2---:R-:W-:-:S01]  /*ed50*/  FADD R3, R226, R3 ;  /* 0x00000003e2037221 */ /* 0x004fc20000000000 */
[----:B---3--:R-:W-:Y:S02]  /*ed60*/  FADD R4, R227, R4 ;  /* 0x00000004e3047221 */ /* 0x008fe40000000000 */
[----:B0-----:R-:W2:Y:S04]  /*ed70*/  LDL R148, [R1+0x1c0] ;  /* 0x0001c00001947983 */ /* 0x001ea80000100800 */
[----:B------:R0:W-:Y:S01]  /*ed80*/  STL [R1+0x474], R149 ;  /* 0x0004749501007387 */ /* 0x0001e20000100800 */
[----:B----4-:R-:W-:-:S01]  /*ed90*/  FADD R5, R228, R5 ;  /* 0x00000005e4057221 */ /* 0x010fc20000000000 */
[----:B------:R-:W-:-:S02]  /*eda0*/  FADD R6, R229, R6 ;  /* 0x00000006e5067221 */ /* 0x000fc40000000000 */
[----:B0-----:R-:W3:Y:S04]  /*edb0*/  LDL R149, [R1+0x1f4] ;  /* 0x0001f40001957983 */ /* 0x001ee80000100800 */
[----:B------:R0:W-:Y:S01]  /*edc0*/  STL [R1+0x470], R150 ;  /* 0x0004709601007387 */ /* 0x0001e20000100800 */
[----:B------:R-:W-:-:S01]  /*edd0*/  FADD R7, R230, R7 ;  /* 0x00000007e6077221 */ /* 0x000fc20000000000 */
[----:B------:R-:W-:Y:S02]  /*ede0*/  FADD R8, R231, R8 ;  /* 0x00000008e7087221 */ /* 0x000fe40000000000 */
[----:B0-----:R-:W4:Y:S04]  /*edf0*/  LDL.LU R150, [R1+0x20c] ;  /* 0x00020c0001967983 */ /* 0x001f280000300800 */
[----:B------:R0:W-:Y:S01]  /*ee00*/  STL [R1+0x46c], R151 ;  /* 0x00046c9701007387 */ /* 0x0001e20000100800 */
[----:B------:R-:W-:-:S01]  /*ee10*/  FADD R9, R232, R9 ;  /* 0x00000009e8097221 */ /* 0x000fc20000000000 */
[----:B------:R-:W-:-:S02]  /*ee20*/  FADD R10, R233, R10 ;  /* 0x0000000ae90a7221 */ /* 0x000fc40000000000 */
[----:B0-----:R-:W3:Y:S04]  /*ee30*/  LDL R151, [R1+0x1f0] ;  /* 0x0001f00001977983 */ /* 0x001ee80000100800 */
[----:B------:R-:W2:Y:S04]  /*ee40*/  LDL.LU R225, [R1+0x694] ;  /* 0x0006940001e17983 */ /* 0x000ea80000300800 */
[----:B------:R-:W4:Y:S04]  /*ee50*/  LDL.LU R226, [R1+0x690] ;  /* 0x0006900001e27983 */ /* 0x000f280000300800 */
[----:B------:R-:W3:Y:S04]  /*ee60*/  LDL.LU R227, [R1+0x68c] ;  /* 0x00068c0001e37983 */ /* 0x000ee80000300800 */
[----:B------:R-:W3:Y:S04]  /*ee70*/  LDL.LU R228, [R1+0x688] ;  /* 0x0006880001e47983 */ /* 0x000ee80000300800 */
[----:B------:R-:W3:Y:S01]  /*ee80*/  LDL.LU R229, [R1+0x684] ;  /* 0x0006840001e57983 */ /* 0x000ee20000300800 */
[----:B------:R-:W-:-:S03]  /*ee90*/  FADD R11, R234, R11 ;  /* 0x0000000bea0b7221 */ /* 0x000fc60000000000 */
[----:B------:R-:W3:Y:S01]  /*eea0*/  LDL.LU R230, [R1+0x680] ;  /* 0x0006800001e67983 */ /* 0x000ee20000300800 */
[----:B------:R-:W-:-:S03]  /*eeb0*/  FADD R12, R235, R12 ;  /* 0x0000000ceb0c7221 */ /* 0x000fc60000000000 */
[----:B------:R-:W3:Y:S04]  /*eec0*/  LDL.LU R231, [R1+0x67c] ;  /* 0x00067c0001e77983 */ /* 0x000ee80000300800 */
[----:B------:R-:W3:Y:S04]  /*eed0*/  LDL.LU R232, [R1+0x678] ;  /* 0x0006780001e87983 */ /* 0x000ee80000300800 */
[----:B------:R-:W3:Y:S04]  /*eee0*/  LDL.LU R233, [R1+0x674] ;  /* 0x0006740001e97983 */ /* 0x000ee80000300800 */
[----:B------:R-:W3:Y:S04]  /*eef0*/  LDL.LU R234, [R1+0x670] ;  /* 0x0006700001ea7983 */ /* 0x000ee80000300800 */
[----:B------:R-:W3:Y:S01]  /*ef00*/  LDL.LU R235, [R1+0x66c] ;  /* 0x00066c0001eb7983 */ /* 0x000ee20000300800 */
[----:B------:R-:W-:-:S01]  /*ef10*/  FADD R13, R24, R13 ;  /* 0x0000000d180d7221 */ /* 0x000fc20000000000 */
[----:B------:R-:W-:Y:S01]  /*ef20*/  FADD R14, R25, R14 ;  /* 0x0000000e190e7221 */ /* 0x000fe20000000000 */
[----:B------:R-:W-:-:S01]  /*ef30*/  FADD R15, R26, R15 ;  /* 0x0000000f1a0f7221 */ /* 0x000fc20000000000 */
[----:B------:R-:W3:Y:S01]  /*ef40*/  LDL.LU R24, [R1+0x668] ;  /* 0x0006680001187983 */ /* 0x000ee20000300800 */
[----:B------:R-:W-:-:S01]  /*ef50*/  FADD R16, R27, R16 ;  /* 0x000000101b107221 */ /* 0x000fc20000000000 */
[----:B------:R-:W-:-:S02]  /*ef60*/  FADD R17, R28, R17 ;  /* 0x000000111c117221 */ /* 0x000fc40000000000 */
[----:B------:R-:W3:Y:S01]  /*ef70*/  LDL.LU R25, [R1+0x664] ;  /* 0x0006640001197983 */ /* 0x000ee20000300800 */
[----:B------:R-:W-:-:S03]  /*ef80*/  FADD R18, R29, R18 ;  /* 0x000000121d127221 */ /* 0x000fc60000000000 */
        /* <DEDUP_REMOVED lines=157> */
[----:B--2---:R-:W-:-:S03]  /*f960*/  FADD R225, R108, R225 ;  /* 0x000000e16ce17221 */ /* 0x004fc60000000000 */
[----:B------:R-:W2:Y:S01]  /*f970*/  LDL.LU R105, [R1+0x524] ;  /* 0x0005240001697983 */ /* 0x000ea20000300800 */
[----:B----4-:R-:W-:-:S03]  /*f980*/  FADD R226, R109, R226 ;  /* 0x000000e26de27221 */ /* 0x010fc60000000000 */
[----:B------:R-:W4:Y:S01]  /*f990*/  LDL.LU R106, [R1+0x520] ;  /* 0x00052000016a7983 */ /* 0x000f220000300800 */
[----:B---3--:R-:W-:-:S03]  /*f9a0*/  FADD R227, R110, R227 ;  /* 0x000000e36ee37221 */ /* 0x008fc60000000000 */
        /* <DEDUP_REMOVED lines=15> */
[----:B------:R-:W-:-:S01]  /*faa0*/  FADD R235, R118, R235 ;  /* 0x000000eb76eb7221 */ /* 0x000fc20000000000 */
[----:B------:R-:W-:Y:S02]  /*fab0*/  FADD R122, R121, R122 ;  /* 0x0000007a797a7221 */ /* 0x000fe40000000000 */
[----:B------:R-:W3:Y:S01]  /*fac0*/  LDL.LU R115, [R1+0x4fc] ;  /* 0x0004fc0001737983 */ /* 0x000ee20000300800 */
[----:B------:R-:W-:-:S03]  /*fad0*/  FADD R236, R119, R236 ;  /* 0x000000ec77ec7221 */ /* 0x000fc60000000000 */
[----:B------:R-:W3:Y:S01]  /*fae0*/  LDL.LU R116, [R1+0x4f8] ;  /* 0x0004f80001747983 */ /* 0x000ee20000300800 */
[----:B------:R-:W-:-:S03]  /*faf0*/  FADD R237, R120, R237 ;  /* 0x000000ed78ed7221 */ /* 0x000fc60000000000 */
[----:B------:R-:W3:Y:S01]  /*fb00*/  LDL.LU R117, [R1+0x4f4] ;  /* 0x0004f40001757983 */ /* 0x000ee20000300800 */
[----:B------:R-:W-:-:S03]  /*fb10*/  FADD R124, R123, R124 ;  /* 0x0000007c7b7c7221 */ /* 0x000fc60000000000 */
[----:B------:R-:W3:Y:S04]  /*fb20*/  LDL.LU R118, [R1+0x4f0] ;  /* 0x0004f00001767983 */ /* 0x000ee80000300800 */
[----:B------:R-:W3:Y:S01]  /*fb30*/  LDL.LU R119, [R1+0x4ec] ;  /* 0x0004ec0001777983 */ /* 0x000ee20000300800 */
[----:B------:R-:W-:-:S03]  /*fb40*/  FADD R126, R125, R126 ;  /* 0x0000007e7d7e7221 */ /* 0x000fc60000000000 */
[----:B------:R-:W3:Y:S04]  /*fb50*/  LDL.LU R120, [R1+0x4e8] ;  /* 0x0004e80001787983 */ /* 0x000ee80000300800 */
[----:B------:R-:W3:Y:S04]  /*fb60*/  LDL.LU R121, [R1+0x4e4] ;  /* 0x0004e40001797983 */ /* 0x000ee80000300800 */
[----:B------:R0:W-:Y:S01]  /*fb70*/  STL [R1+0x200], R122 ;  /* 0x0002007a01007387 */ /* 0x0001e20000100800 */
[----:B------:R-:W-:-:S01]  /*fb80*/  FADD R150, R127, R150 ;  /* 0x000000967f967221 */ /* 0x000fc20000000000 */
[----:B------:R-:W-:Y:S01]  /*fb90*/  FADD R146, R148, R146 ;  /* 0x0000009294927221 */ /* 0x000fe20000000000 */
[----:B------:R-:W-:-:S01]  /*fba0*/  FADD R143, R144, R143 ;  /* 0x0000008f908f7221 */ /* 0x000fc20000000000 */
[----:B------:R-:W-:Y:S01]  /*fbb0*/  FADD R141, R142, R141 ;  /* 0x0000008d8e8d7221 */ /* 0x000fe20000000000 */
[----:B0-----:R-:W3:Y:S04]  /*fbc0*/  LDL.LU R122, [R1+0x4e0] ;  /* 0x0004e000017a7983 */ /* 0x001ee80000300800 */
[----:B------:R-:W3:Y:S04]  /*fbd0*/  LDL.LU R123, [R1+0x4dc] ;  /* 0x0004dc00017b7983 */ /* 0x000ee80000300800 */
[----:B------:R0:W-:Y:S01]  /*fbe0*/  STL [R1+0x204], R124 ;  /* 0x0002047c01007387 */ /* 0x0001e20000100800 */
[----:B------:R-:W-:-:S01]  /*fbf0*/  FADD R139, R140, R139 ;  /* 0x0000008b8c8b7221 */ /* 0x000fc20000000000 */
[----:B------:R-:W-:Y:S01]  /*fc00*/  FADD R137, R138, R137 ;  /* 0x000000898a897221 */ /* 0x000fe20000000000 */
[----:B------:R-:W-:-:S01]  /*fc10*/  FADD R135, R136, R135 ;  /* 0x0000008788877221 */ /* 0x000fc20000000000 */
[----:B0-----:R-:W3:Y:S04]  /*fc20*/  LDL.LU R124, [R1+0x4d8] ;  /* 0x0004d800017c7983 */ /* 0x001ee80000300800 */
[----:B------:R-:W3:Y:S04]  /*fc30*/  LDL.LU R125, [R1+0x4d4] ;  /* 0x0004d400017d7983 */ /* 0x000ee80000300800 */
[----:B------:R0:W-:Y:S01]  /*fc40*/  STL [R1+0x208], R126 ;  /* 0x0002087e01007387 */ /* 0x0001e20000100800 */
[----:B------:R-:W-:-:S01]  /*fc50*/  FADD R131, R133, R131 ;  /* 0x0000008385837221 */ /* 0x000fc20000000000 */
[----:B------:R-:W-:-:S02]  /*fc60*/  FADD R0, R129, R0 ;  /* 0x0000000081007221 */ /* 0x000fc40000000000 */
[----:B0-----:R-:W3:Y:S04]  /*fc70*/  LDL.LU R126, [R1+0x4d0] ;  /* 0x0004d000017e7983 */ /* 0x001ee80000300800 */
[----:B------:R-:W3:Y:S04]  /*fc80*/  LDL.LU R127, [R1+0x4cc] ;  /* 0x0004cc00017f7983 */ /* 0x000ee80000300800 */
[----:B------:R-:W-:Y:S04]  /*fc90*/  STL [R1+0x20c], R150 ;  /* 0x00020c9601007387 */ /* 0x000fe80000100800 */
[----:B------:R-:W-:Y:S04]  /*fca0*/  STL [R1+0x210], R146 ;  /* 0x0002109201007387 */ /* 0x000fe80000100800 */
[----:B------:R-:W-:Y:S04]  /*fcb0*/  STL [R1+0x214], R143 ;  /* 0x0002148f01007387 */ /* 0x000fe80000100800 */
[----:B------:R-:W-:Y:S04]  /*fcc0*/  STL [R1+0x218], R141 ;  /* 0x0002188d01007387 */ /* 0x000fe80000100800 */
[----:B------:R-:W-:Y:S04]  /*fcd0*/  STL [R1+0x21c], R139 ;  /* 0x00021c8b01007387 */ /* 0x000fe80000100800 */
[----:B------:R-:W-:Y:S04]  /*fce0*/  STL [R1+0x220], R137 ;  /* 0x0002208901007387 */ /* 0x000fe80000100800 */
[----:B------:R-:W2:Y:S04]  /*fcf0*/  LDL.LU R129, [R1+0x230] ;  /* 0x0002300001817983 */ /* 0x000ea80000300800 */
[----:B------:R-:W-:Y:S04]  /*fd00*/  STL [R1+0x224], R135 ;  /* 0x0002248701007387 */ /* 0x000fe80000100800 */
[----:B------:R0:W-:Y:S04]  /*fd10*/  STL [R1+0x228], R131 ;  /* 0x0002288301007387 */ /* 0x0001e80000100800 */
[----:B0-----:R-:W4:Y:S04]  /*fd20*/  LDL.LU R131, [R1+0x234] ;  /* 0x0002340001837983 */ /* 0x001f280000300800 */
[----:B------:R-:W3:Y:S04]  /*fd30*/  LDL.LU R133, [R1+0x238] ;  /* 0x0002380001857983 */ /* 0x000ee80000300800 */
[----:B------:R0:W-:Y:S04]  /*fd40*/  STL [R1+0x22c], R0 ;  /* 0x00022c0001007387 */ /* 0x0001e80000100800 */
[----:B------:R-:W3:Y:S04]  /*fd50*/  LDL.LU R135, [R1+0x23c] ;  /* 0x00023c0001877983 */ /* 0x000ee80000300800 */
        /* <DEDUP_REMOVED lines=12> */
[----:B0-----:R-:W3:Y:S01]  /*fe20*/  LDL.LU R0, [R1+0x270] ;  /* 0x0002700001007983 */ /* 0x001ee20000300800 */
[----:B--2---:R-:W-:-:S03]  /*fe30*/  FADD R129, R128, R129 ;  /* 0x0000008180817221 */ /* 0x004fc60000000000 */
[----:B------:R-:W2:Y:S04]  /*fe40*/  LDL.LU R128, [R1+0x4c8] ;  /* 0x0004c80001807983 */ /* 0x000ea80000300800 */
[----:B------:R0:W-:Y:S04]  /*fe50*/  STL [R1+0x230], R129 ;  /* 0x0002308101007387 */ /* 0x0001e80000100800 */
[----:B0-----:R-:W2:Y:S01]  /*fe60*/  LDL.LU R129, [R1+0x4c4] ;  /* 0x0004c40001817983 */ /* 0x001ea20000300800 */
[----:B----4-:R-:W-:-:S03]  /*fe70*/  FADD R131, R130, R131 ;  /* 0x0000008382837221 */ /* 0x010fc60000000000 */
[----:B------:R-:W4:Y:S01]  /*fe80*/  LDL.LU R130, [R1+0x4c0] ;  /* 0x0004c00001827983 */ /* 0x000f220000300800 */
[----:B---3--:R-:W-:-:S03]  /*fe90*/  FADD R133, R132, R133 ;  /* 0x0000008584857221 */ /* 0x008fc60000000000 */
[----:B------:R0:W-:Y:S01]  /*fea0*/  STL [R1+0x234], R131 ;  /* 0x0002348301007387 */ /* 0x0001e20000100800 */
[----:B------:R-:W-:-:S03]  /*feb0*/  FADD R135, R134, R135 ;  /* 0x0000008786877221 */ /* 0x000fc60000000000 */
[----:B0-----:R-:W3:Y:S01]  /*fec0*/  LDL.LU R131, [R1+0x4bc] ;  /* 0x0004bc0001837983 */ /* 0x001ee20000300800 */
[----:B------:R-:W-:-:S03]  /*fed0*/  FADD R150, R151, R150 ;  /* 0x0000009697967221 */ /* 0x000fc60000000000 */
[----:B------:R-:W3:Y:S01]  /*fee0*/  LDL.LU R132, [R1+0x4b8] ;  /* 0x0004b80001847983 */ /* 0x000ee20000300800 */
[----:B------:R-:W-:-:S03]  /*fef0*/  FADD R148, R149, R148 ;  /* 0x0000009495947221 */ /* 0x000fc60000000000 */
[----:B------:R0:W-:Y:S01]  /*ff00*/  STL [R1+0x238], R133 ;  /* 0x0002388501007387 */ /* 0x0001e20000100800 */
[----:B------:R-:W-:-:S01]  /*ff10*/  FADD R146, R147, R146 ;  /* 0x0000009293927221 */ /* 0x000fc20000000000 */
[----:B------:R-:W-:Y:S02]  /*ff20*/  FADD R144, R145, R144 ;  /* 0x0000009091907221 */ /* 0x000fe40000000000 */
[----:B0-----:R-:W3:Y:S01]  /*ff30*/  LDL.LU R133, [R1+0x4b4] ;  /* 0x0004b40001857983 */ /* 0x001ee20000300800 */
[----:B------:R-:W-:-:S03]  /*ff40*/  FADD R143, R24, R143 ;  /* 0x0000008f188f7221 */ /* 0x000fc60000000000 */
[----:B------:R-:W3:Y:S01]  /*ff50*/  LDL.LU R134, [R1+0x4b0] ;  /* 0x0004b00001867983 */ /* 0x000ee20000300800 */
[----:B------:R-:W-:-:S03]  /*ff60*/  FADD R142, R25, R142 ;  /* 0x0000008e198e7221 */ /* 0x000fc60000000000 */
[----:B------:R0:W-:Y:S01]  /*ff70*/  STL [R1+0x23c], R135 ;  /* 0x00023c8701007387 */ /* 0x0001e20000100800 */
[----:B------:R-:W-:-:S01]  /*ff80*/  FADD R141, R26, R141 ;  /* 0x0000008d1a8d7221 */ /* 0x000fc20000000000 */
[----:B------:R-:W-:Y:S01]  /*ff90*/  FADD R140, R27, R140 ;  /* 0x0000008c1b8c7221 */ /* 0x000fe20000000000 */
[----:B------:R-:W-:-:S01]  /*ffa0*/  FADD R139, R28, R139 ;  /* 0x0000008b1c8b7221 */ /* 0x000fc20000000000 */
[----:B0-----:R-:W3:Y:S01]  /*ffb0*/  LDL.LU R135, [R1+0x4ac] ;  /* 0x0004ac0001877983 */ /* 0x001ee20000300800 */
[----:B------:R-:W-:-:S03]  /*ffc0*/  FADD R138, R29, R138 ;  /* 0x0000008a1d8a7221 */ /* 0x000fc60000000000 */
[----:B------:R0:W-:Y:S01]  /*ffd0*/  STL [R1+0x240], R150 ;  /* 0x0002409601007387 */ /* 0x0001e20000100800 */
[----:B------:R-:W-:-:S03]  /*ffe0*/  FADD R137, R30, R137 ;  /* 0x000000891e897221 */ /* 0x000fc60000000000 */
[----:B------:R1:W-:Y:S01]  /*fff0*/  STL [R1+0x244], R148 ;  /* 0x0002449401007387 */ /* 0x0003e20000100800 */
[----:B------:R-:W-:-:S03]  /*10000*/  FADD R136, R31, R136 ;  /* 0x000000881f887221 */ /* 0x000fc60000000000 */
[----:B------:R1:W-:Y:S01]  /*10010*/  STL [R1+0x248], R146 ;  /* 0x0002489201007387 */ /* 0x0003e20000100800 */
[----:B------:R-:W-:-:S03]  /*10020*/  FADD R0, R32, R0 ;  /* 0x0000000020007221 */ /* 0x000fc60000000000 */
[----:B------:R1:W-:Y:S04]  /*10030*/  STL [R1+0x24c], R144 ;  /* 0x00024c9001007387 */ /* 0x0003e80000100800 */
[----:B------:R1:W-:Y:S04]  /*10040*/  STL [R1+0x250], R143 ;  /* 0x0002508f01007387 */ /* 0x0003e80000100800 */
[----:B------:R1:W-:Y:S04]  /*10050*/  STL [R1+0x254], R142 ;  /* 0x0002548e01007387 */ /* 0x0003e80000100800 */
[----:B------:R1:W-:Y:S04]  /*10060*/  STL [R1+0x258], R141 ;  /* 0x0002588d01007387 */ /* 0x0003e80000100800 */
[----:B------:R1:W-:Y:S04]  /*10070*/  STL [R1+0x25c], R140 ;  /* 0x00025c8c01007387 */ /* 0x0003e80000100800 */
[----:B------:R1:W-:Y:S04]  /*10080*/  STL [R1+0x260], R139 ;  /* 0x0002608b01007387 */ /* 0x0003e80000100800 */
[----:B------:R1:W-:Y:S04]  /*10090*/  STL [R1+0x264], R138 ;  /* 0x0002648a01007387 */ /* 0x0003e80000100800 */
[----:B------:R-:W2:Y:S04]  /*100a0*/  LDL.LU R151, [R1+0x274] ;  /* 0x0002740001977983 */ /* 0x000ea80000300800 */
[----:B------:R1:W-:Y:S04]  /*100b0*/  STL [R1+0x268], R137 ;  /* 0x0002688901007387 */ /* 0x0003e80000100800 */
[----:B0-----:R-:W4:Y:S04]  /*100c0*/  LDL.LU R150, [R1+0x278] ;  /* 0x0002780001967983 */ /* 0x001f280000300800 */
[----:B------:R0:W-:Y:S04]  /*100d0*/  STL [R1+0x26c], R136 ;  /* 0x00026c8801007387 */ /* 0x0001e80000100800 */
[----:B------:R-:W3:Y:S04]  /*100e0*/  LDL.LU R149, [R1+0x27c] ;  /* 0x00027c0001957983 */ /* 0x000ee80000300800 */
[----:B------:R0:W-:Y:S04]  /*100f0*/  STL [R1+0x270], R0 ;  /* 0x0002700001007387 */ /* 0x0001e80000100800 */
[----:B-1----:R-:W3:Y:S04]  /*10100*/  LDL.LU R148, [R1+0x280] ;  /* 0x0002800001947983 */ /* 0x002ee80000300800 */
        /* <DEDUP_REMOVED lines=11> */
[----:B0-----:R-:W3:Y:S04]  /*101c0*/  LDL.LU R136, [R1+0x2b0] ;  /* 0x0002b00001887983 */ /* 0x001ee80000300800 */
[----:B------:R-:W3:Y:S01]  /*101d0*/  LDL.LU R0, [R1+0x2b4] ;  /* 0x0002b40001007983 */ /* 0x000ee20000300800 */
[----:B--2---:R-:W-:-:S05]  /*101e0*/  FADD R151, R33, R151 ;  /* 0x0000009721977221 */ /* 0x004fca0000000000 */
[----:B------:R0:W-:Y:S01]  /*101f0*/  STL [R1+0x274], R151 ;  /* 0x0002749701007387 */ /* 0x0001e20000100800 */
[----:B----4-:R-:W-:-:S05]  /*10200*/  FADD R150, R34, R150 ;  /* 0x0000009622967221 */ /* 0x010fca0000000000 */
[----:B------:R1:W-:Y:S01]  /*10210*/  STL [R1+0x278], R150 ;  /* 0x0002789601007387 */ /* 0x0003e20000100800 */
[----:B---3--:R-:W-:-:S05]  /*10220*/  FADD R149, R35, R149 ;  /* 0x0000009523957221 */ /* 0x008fca0000000000 */
[----:B------:R2:W-:Y:S01]  /*10230*/  STL [R1+0x27c], R149 ;  /* 0x00027c9501007387 */ /* 0x0005e20000100800 */
[----:B------:R-:W-:-:S01]  /*10240*/  FADD R148, R36, R148 ;  /* 0x0000009424947221 */ /* 0x000fc20000000000 */
[----:B------:R-:W-:-:S04]  /*10250*/  FADD R147, R37, R147 ;  /* 0x0000009325937221 */ /* 0x000fc80000000000 */
[----:B------:R3:W-:Y:S01]  /*10260*/  STL [R1+0x280], R148 ;  /* 0x0002809401007387 */ /* 0x0007e20000100800 */
[----:B------:R-:W-:-:S03]  /*10270*/  FADD R146, R38, R146 ;  /* 0x0000009226927221 */ /* 0x000fc60000000000 */
        /* <DEDUP_REMOVED lines=20> */
[----:B0-----:R-:W4:Y:S01]  /*103c0*/  LDL.LU R151, [R1+0x2b8] ;  /* 0x0002b80001977983 */ /* 0x001f220000300800 */
[----:B------:R-:W-:-:S03]  /*103d0*/  FADD R0, R49, R0 ;  /* 0x0000000031007221 */ /* 0x000fc60000000000 */
[----:B------:R0:W-:Y:S04]  /*103e0*/  STL [R1+0x2ac], R137 ;  /* 0x0002ac8901007387 */ /* 0x0001e80000100800 */
[----:B-1----:R-:W4:Y:S04]  /*103f0*/  LDL.LU R150, [R1+0x2bc] ;  /* 0x0002bc0001967983 */ /* 0x002f280000300800 */
[----:B------:R1:W-:Y:S04]  /*10400*/  STL [R1+0x2b0], R136 ;  /* 0x0002b08801007387 */ /* 0x0003e80000100800 */
[----:B--2---:R-:W2:Y:S04]  /*10410*/  LDL.LU R149, [R1+0x2c0] ;  /* 0x0002c00001957983 */ /* 0x004ea80000300800 */
[----:B------:R1:W-:Y:S04]  /*10420*/  STL [R1+0x2b4], R0 ;  /* 0x0002b40001007387 */ /* 0x0003e80000100800 */
[----:B---3--:R-:W3:Y:S04]  /*10430*/  LDL.LU R148, [R1+0x2c4] ;  /* 0x0002c40001947983 */ /* 0x008ee80000300800 */
[----:B----4-:R-:W4:Y:S04]  /*10440*/  LDL.LU R147, [R1+0x2c8] ;  /* 0x0002c80001937983 */ /* 0x010f280000300800 */
[----:B------:R-:W4:Y:S04]  /*10450*/  LDL.LU R146, [R1+0x2cc] ;  /* 0x0002cc0001927983 */ /* 0x000f280000300800 */
        /* <DEDUP_REMOVED lines=8> */
[----:B0-----:R-:W4:Y:S04]  /*104e0*/  LDL.LU R137, [R1+0x2f0] ;  /* 0x0002f00001897983 */ /* 0x001f280000300800 */
[----:B-1----:R-:W4:Y:S04]  /*104f0*/  LDL.LU R136, [R1+0x2f4] ;  /* 0x0002f40001887983 */ /* 0x002f280000300800 */
[----:B------:R-:W4:Y:S01]  /*10500*/  LDL.LU R0, [R1+0x2f8] ;  /* 0x0002f80001007983 */ /* 0x000f220000300800 */
[----:B------:R-:W-:-:S01]  /*10510*/  FADD R151, R50, R151 ;  /* 0x0000009732977221 */ /* 0x000fc20000000000 */
[----:B------:R-:W-:-:S04]  /*10520*/  FADD R150, R51, R150 ;  /* 0x0000009633967221 */ /* 0x000fc80000000000 */
[----:B------:R0:W-:Y:S01]  /*10530*/  STL [R1+0x2b8], R151 ;  /* 0x0002b89701007387 */ /* 0x0001e20000100800 */
[----:B--2---:R-:W-:-:S03]  /*10540*/  FADD R149, R52, R149 ;  /* 0x0000009534957221 */ /* 0x004fc60000000000 */
[----:B------:R1:W-:Y:S01]  /*10550*/  STL [R1+0x2bc], R150 ;  /* 0x0002bc9601007387 */ /* 0x0003e20000100800 */
[----:B---3--:R-:W-:-:S03]  /*10560*/  FADD R148, R53, R148 ;  /* 0x0000009435947221 */ /* 0x008fc60000000000 */
[----:B------:R2:W-:Y:S01]  /*10570*/  STL [R1+0x2c0], R149 ;  /* 0x0002c09501007387 */ /* 0x0005e20000100800 */
[----:B----4-:R-:W-:-:S03]  /*10580*/  FADD R147, R54, R147 ;  /* 0x0000009336937221 */ /* 0x010fc60000000000 */
        /* <DEDUP_REMOVED lines=198> */
[----:B------:R-:W-:Y:S01]  /*111f0*/  STL [R1+0x3c8], R151 ;  /* 0x0003c89701007387 */ /* 0x000fe20000100800 */
[----:B--2---:R-:W-:-:S03]  /*11200*/  FADD R149, R120, R149 ;  /* 0x0000009578957221 */ /* 0x004fc60000000000 */
[----:B------:R-:W-:Y:S01]  /*11210*/  STL [R1+0x3cc], R150 ;  /* 0x0003cc9601007387 */ /* 0x000fe20000100800 */
[----:B---3--:R-:W-:-:S03]  /*11220*/  FADD R148, R121, R148 ;  /* 0x0000009479947221 */ /* 0x008fc60000000000 */
[----:B------:R-:W-:Y:S01]  /*11230*/  STL [R1+0x3d0], R149 ;  /* 0x0003d09501007387 */ /* 0x000fe20000100800 */
[----:B----4-:R-:W-:-:S03]  /*11240*/  FADD R147, R122, R147 ;  /* 0x000000937a937221 */ /* 0x010fc60000000000 */
[----:B------:R-:W-:Y:S01]  /*11250*/  STL [R1+0x3d4], R148 ;  /* 0x0003d49401007387 */ /* 0x000fe20000100800 */
[----:B------:R-:W-:-:S03]  /*11260*/  FADD R146, R123, R146 ;  /* 0x000000927b927221 */ /* 0x000fc60000000000 */
        /* <DEDUP_REMOVED lines=17> */
[----:B------:R-:W-:-:S01]  /*11380*/  FADD R137, R132, R137 ;  /* 0x0000008984897221 */ /* 0x000fc20000000000 */
[----:B------:R-:W-:Y:S02]  /*11390*/  FADD R136, R133, R136 ;  /* 0x0000008885887221 */ /* 0x000fe40000000000 */
[----:B------:R-:W-:Y:S04]  /*113a0*/  STL [R1+0x3fc], R138 ;  /* 0x0003fc8a01007387 */ /* 0x000fe80000100800 */
[----:B------:R0:W-:Y:S04]  /*113b0*/  STL [R1+0x404], R136 ;  /* 0x0004048801007387 */ /* 0x0001e80000100800 */
[----:B------:R1:W-:Y:S04]  /*113c0*/  STL [R1+0x400], R137 ;  /* 0x0004008901007387 */ /* 0x0003e80000100800 */
[----:B0-----:R-:W2:Y:S01]  /*113d0*/  LDL.LU R136, [R1+0x40c] ;  /* 0x00040c0001887983 */ /* 0x001ea20000300800 */
[----:B------:R-:W-:-:S03]  /*113e0*/  FADD R0, R134, R0 ;  /* 0x0000000086007221 */ /* 0x000fc60000000000 */
[----:B-1----:R-:W3:Y:S04]  /*113f0*/  LDL.LU R137, [R1+0x410] ;  /* 0x0004100001897983 */ /* 0x002ee80000300800 */
[----:B------:R-:W4:Y:S04]  /*11400*/  LDL.LU R138, [R1+0x414] ;  /* 0x00041400018a7983 */ /* 0x000f280000300800 */
[----:B------:R0:W-:Y:S04]  /*11410*/  STL [R1+0x408], R0 ;  /* 0x0004080001007387 */ /* 0x0001e80000100800 */
        /* <DEDUP_REMOVED lines=13> */
[----:B0-----:R-:W4:Y:S01]  /*114f0*/  LDL.LU R0, [R1+0x44c] ;  /* 0x00044c0001007983 */ /* 0x001f220000300800 */
[----:B--2---:R-:W-:-:S05]  /*11500*/  FADD R136, R135, R136 ;  /* 0x0000008887887221 */ /* 0x004fca0000000000 */
[----:B------:R0:W-:Y:S04]  /*11510*/  STL [R1+0x40c], R136 ;  /* 0x00040c8801007387 */ /* 0x0001e80000100800 */
[----:B0-----:R-:W3:Y:S02]  /*11520*/  LDL.LU R136, [R1+0x4a8] ;  /* 0x0004a80001887983 */ /* 0x001ee40000300800 */
[----:B---3--:R-:W-:-:S05]  /*11530*/  FADD R137, R136, R137 ;  /* 0x0000008988897221 */ /* 0x008fca0000000000 */
[----:B------:R0:W-:Y:S04]  /*11540*/  STL [R1+0x410], R137 ;  /* 0x0004108901007387 */ /* 0x0001e80000100800 */
[----:B0-----:R-:W4:Y:S02]  /*11550*/  LDL.LU R137, [R1+0x4a4] ;  /* 0x0004a40001897983 */ /* 0x001f240000300800 */
[----:B----4-:R-:W-:-:S05]  /*11560*/  FADD R138, R137, R138 ;  /* 0x0000008a898a7221 */ /* 0x010fca0000000000 */
[----:B------:R0:W-:Y:S04]  /*11570*/  STL [R1+0x414], R138 ;  /* 0x0004148a01007387 */ /* 0x0001e80000100800 */
[----:B0-----:R-:W2:Y:S02]  /*11580*/  LDL.LU R138, [R1+0x4a0] ;  /* 0x0004a000018a7983 */ /* 0x001ea40000300800 */
[----:B--2---:R-:W-:-:S05]  /*11590*/  FADD R139, R138, R139 ;  /* 0x0000008b8a8b7221 */ /* 0x004fca0000000000 */
        /* <DEDUP_REMOVED lines=37> */
[----:B0-----:R-:W2:Y:S01]  /*117f0*/  LDL.LU R151, [R1+0x46c] ;  /* 0x00046c0001977983 */ /* 0x001ea20000300800 */
[----:B------:R-:W-:Y:S01]  /*11800*/  UMOV UR6, URZ ;  /* 0x0000003f00067c82 */ /* 0x000fe20008000000 */
[----:B--2---:R-:W-:-:S05]  /*11810*/  FADD R0, R0, R151 ;  /* 0x0000009700007221 */ /* 0x004fca0000000000 */
[----:B------:R0:W-:Y:S02]  /*11820*/  STL [R1+0x44c], R0 ;  /* 0x00044c0001007387 */ /* 0x0001e40000100800 */
.L_x_28:
[----:B------:R-:W-:Y:S05]  /*11830*/  @!P2 BRA `(.L_x_29) ;  /* 0x000000000004a947 */ /* 0x000fea0003800000 */
[----:B------:R-:W-:Y:S01]  /*11840*/  BPT.TRAP 0x1 ;  /* 0x000000040000795c */ /* 0x000fe20000300000 */
.L_x_29:
[----:B-----5:R2:W-:Y:S04]  /*11850*/  STL [R1+0x46c], R2 ;  /* 0x00046c0201007387 */ /* 0x0205e80000100800 */
[----:B--2---:R-:W2:Y:S01]  /*11860*/  LDL R2, [R1+0x450] ;  /* 0x0004500001027983 */ /* 0x004ea20000100800 */
[----:B0-----:R-:W-:-:S05]  /*11870*/  IMAD.U32 R0, RZ, RZ, UR25 ;  /* 0x00000019ff007e24 */ /* 0x001fca000f8e00ff */
[----:B------:R-:W-:-:S05]  /*11880*/  @P0 LEA R0, R0, UR12, 0x3 ;  /* 0x0000000c00000c11 */ /* 0x000fca000f8e18ff */
[----:B------:R-:W-:Y:S01]  /*11890*/  @P0 VIADD R0, R0, 0x28 ;  /* 0x0000002800000836 */ /* 0x000fe20000000000 */
[----:B------:R-:W-:-:S06]  /*118a0*/  UISETP.GT.U32.AND UP0, UPT, UR13, 0x1, UPT ;  /* 0x000000010d00788c */ /* 0x000fcc000bf04070 */
[----:B------:R-:W-:Y:S02]  /*118b0*/  PLOP3.LUT P1, PT, PT, PT, UP0, 0x80, 0x0 ;  /* 0x000000000000781c */ /* 0x000fe40003f2f008 */
[----:B--2---:R-:W-:Y:S02]  /*118c0*/  @P0 PRMT R0, R2, 0x654, R0 ;  /* 0x0000065402000816 */ /* 0x004fe40000000000 */
[----:B------:R0:W5:Y:S02]  /*118d0*/  LDL.LU R2, [R1+0x46c] ;  /* 0x00046c0001027983 */ /* 0x0001640000300800 */
[----:B------:R0:W-:Y:S07]  /*118e0*/  @P0 SYNCS.ARRIVE.TRANS64.RED.A1T0 RZ, [R0+URZ], RZ ;  /* 0x000000ff00ff09a7 */ /* 0x0001ee000810043f */
[----:B------:R-:W-:Y:S05]  /*118f0*/  @P1 BRA `(.L_x_30) ;  /* 0x0000000000041947 */ /* 0x000fea0003800000 */
[----:B------:R-:W-:Y:S01]  /*11900*/  BPT.TRAP 0x1 ;  /* 0x000000040000795c */ /* 0x000fe20000300000 */
.L_x_30:
[----:B------:R-:W-:Y:S02]  /*11910*/  UISETP.GT.AND UP2, UPT, UR26, 0x1, UPT ;  /* 0x000000011a00788c */ /* 0x000fe4000bf44270 */
[----:B------:R-:W-:Y:S02]  /*11920*/  UIADD3 UR23, UR23, 0x1, URZ ;  /* 0x0000000117177890 */ /* 0x000fe4000fffe03f */
[----:B------:R-:W-:Y:S02]  /*11930*/  UIADD3 UR25, UR25, 0x1, URZ ;  /* 0x0000000119197890 */ /* 0x000fe4000fffe03f */
[----:B------:R-:W-:Y:S01]  /*11940*/  PLOP3.LUT P1, PT, PT, PT, UP2, 0x80, 0x0 ;  /* 0x000000000000781c */ /* 0x000fe20003f2f028 */
[----:B------:R-:W-:Y:S02]  /*11950*/  UISETP.NE.AND UP0, UPT, UR23, 0x5, UPT ;  /* 0x000000051700788c */ /* 0x000fe4000bf05270 */
[----:B------:R-:W-:Y:S02]  /*11960*/  UIADD3 UR16, UR26, -0x1, URZ ;  /* 0xffffffff1a107890 */ /* 0x000fe4000fffe03f */
[----:B------:R-:W-:-:S02]  /*11970*/  USEL UR8, URZ, 0x1, UP0 ;  /* 0x000000013f087887 */ /* 0x000fc40008000000 */
[----:B------:R-:W-:Y:S02]  /*11980*/  UISETP.NE.AND UP1, UPT, UR25, 0x5, UPT ;  /* 0x000000051900788c */ /* 0x000fe4000bf25270 */
[----:B------:R-:W-:Y:S02]  /*11990*/  ULOP3.LUT UR24, UR24, UR8, URZ, 0x3c, !UPT ;  /* 0x0000000818187292 */ /* 0x000fe4000f8e3c3f */
[----:B------:R-:W-:Y:S02]  /*119a0*/  USEL UR23, UR23, URZ, UP0 ;  /* 0x0000003f17177287 */ /* 0x000fe40008000000 */
[----:B------:R-:W-:Y:S01]  /*119b0*/  USEL UR25, UR25, URZ, UP1 ;  /* 0x0000003f19197287 */ /* 0x000fe20008800000 */
[----:B------:R-:W-:Y:S01]  /*119c0*/  UMOV UR8, 0x1 ;  /* 0x0000000100087882 */ /* 0x000fe20000000000 */
[----:B------:R-:W-:Y:S01]  /*119d0*/  UMOV UR26, UR16 ;  /* 0x00000010001a7c82 */ /* 0x000fe20008000000 */
[----:B------:R-:W-:Y:S09]  /*119e0*/  @P1 BRA `(.L_x_31) ;  /* 0xffffff7400741947 */ /* 0x000ff2000383ffff */
.L_x_23:
[----:B------:R-:W-:-:S04]  /*119f0*/  UISETP.NE.AND UP0, UPT, UR6, URZ, UPT ;  /* 0x0000003f0600728c */ /* 0x000fc8000bf05270 */
[----:B------:R-:W-:-:S06]  /*11a00*/  USEL UR6, URZ, 0x1, !UP0 ;  /* 0x000000013f067887 */ /* 0x000fcc000c000000 */
[----:B------:R-:W-:-:S13]  /*11a10*/  ISETP.NE.AND P1, PT, RZ, UR6, PT ;  /* 0x00000006ff007c0c */ /* 0x000fda000bf25270 */
[----:B------:R-:W-:Y:S05]  /*11a20*/  @!P1 BRA `(.L_x_32) ;  /* 0x0000003800189947 */ /* 0x000fea0003800000 */
[----:B------:R2:W-:Y:S04]  /*11a30*/  STL [R1+0x624], R41 ;  /* 0x0006242901007387 */ /* 0x0005e80000100800 */
[----:B--2---:R-:W2:Y:S04]  /*11a40*/  LDL.LU R41, [R1] ;  /* 0x0000000001297983 */ /* 0x004ea80000300800 */
[----:B------:R3:W-:Y:S04]  /*11a50*/  STL [R1+0x620], R42 ;  /* 0x0006202a01007387 */ /* 0x0007e80000100800 */
[----:B---3--:R-:W3:Y:S04]  /*11a60*/  LDL.LU R42, [R1+0x4] ;  /* 0x00000400012a7983 */ /* 0x008ee80000300800 */
[----:B------:R4:W-:Y:S04]  /*11a70*/  STL [R1+0x61c], R43 ;  /* 0x00061c2b01007387 */ /* 0x0009e80000100800 */
[----:B----4-:R-:W4:Y:S04]  /*11a80*/  LDL.LU R43, [R1+0x8] ;  /* 0x00000800012b7983 */ /* 0x010f280000300800 */
[----:B------:R0:W-:Y:S04]  /*11a90*/  STL [R1+0x618], R44 ;  /* 0x0006182c01007387 */ /* 0x0001e80000100800 */
[----:B0-----:R-:W4:Y:S04]  /*11aa0*/  LDL.LU R44, [R1+0xc] ;  /* 0x00000c00012c7983 */ /* 0x001f280000300800 */
        /* <DEDUP_REMOVED lines=144> */
[----:B------:R-:W4:Y:S04]  /*123b0*/  LDL.LU R0, [R1+0x204] ;  /* 0x0002040001007983 */ /* 0x000f280000300800 */
        /* <DEDUP_REMOVED lines=69> */
[----:B0-----:R-:W4:Y:S01]  /*12810*/  LDL.LU R151, [R1+0x130] ;  /* 0x0001300001977983 */ /* 0x001f220000300800 */
[----:B--2--5:R-:W-:Y:S01]  /*12820*/  FADD R2, R41, R2 ;  /* 0x0000000229027221 */ /* 0x024fe20000000000 */
[----:B---3--:R-:W-:Y:S01]  /*12830*/  FADD R3, R42, R3 ;  /* 0x000000032a037221 */ /* 0x008fe20000000000 */
[----:B----4-:R-:W-:Y:S01]  /*12840*/  FADD R4, R43, R4 ;  /* 0x000000042b047221 */ /* 0x010fe20000000000 */
[----:B------:R-:W2:Y:S01]  /*12850*/  LDL.LU R41, [R1+0x624] ;  /* 0x0006240001297983 */ /* 0x000ea20000300800 */
[----:B------:R-:W-:Y:S01]  /*12860*/  FADD R5, R44, R5 ;  /* 0x000000052c057221 */ /* 0x000fe20000000000 */
[----:B------:R-:W-:-:S02]  /*12870*/  FADD R6, R45, R6 ;  /* 0x000000062d067221 */ /* 0x000fc40000000000 */
[----:B------:R-:W3:Y:S01]  /*12880*/  LDL.LU R42, [R1+0x620] ;  /* 0x00062000012a7983 */ /* 0x000ee20000300800 */
[----:B------:R-:W-:-:S03]  /*12890*/  FADD R7, R46, R7 ;  /* 0x000000072e077221 */ /* 0x000fc60000000000 */
[----:B------:R-:W4:Y:S01]  /*128a0*/  LDL.LU R43, [R1+0x61c] ;  /* 0x00061c00012b7983 */ /* 0x000f220000300800 */
[----:B------:R-:W-:-:S03]  /*128b0*/  FADD R8, R47, R8 ;  /* 0x000000082f087221 */ /* 0x000fc60000000000 */
[----:B------:R-:W2:Y:S01]  /*128c0*/  LDL.LU R44, [R1+0x618] ;  /* 0x00061800012c7983 */ /* 0x000ea20000300800 */
[----:B------:R-:W-:-:S03]  /*128d0*/  FADD R9, R48, R9 ;  /* 0x0000000930097221 */ /* 0x000fc60000000000 */
        /* <DEDUP_REMOVED lines=133> */
[----:B------:R-:W-:Y:S01]  /*13130*/  FADD R204, R115, R204 ;  /* 0x000000cc73cc7221 */ /* 0x000fe20000000000 */
[----:B------:R-:W-:Y:S02]  /*13140*/  FADD R118, R119, R118 ;  /* 0x0000007677767221 */ /* 0x000fe40000000000 */
[----:B------:R-:W2:Y:S01]  /*13150*/  LDL.LU R112, [R1+0x508] ;  /* 0x0005080001707983 */ /* 0x000ea20000300800 */
[----:B------:R-:W-:-:S03]  /*13160*/  FADD R205, R116, R205 ;  /* 0x000000cd74cd7221 */ /* 0x000fc60000000000 */
[----:B------:R-:W2:Y:S01]  /*13170*/  LDL.LU R113, [R1+0x504] ;  /* 0x0005040001717983 */ /* 0x000ea20000300800 */
[----:B------:R-:W-:-:S03]  /*13180*/  FADD R0, R117, R0 ;  /* 0x0000000075007221 */ /* 0x000fc60000000000 */
[----:B------:R-:W2:Y:S01]  /*13190*/  LDL.LU R114, [R1+0x500] ;  /* 0x0005000001727983 */ /* 0x000ea20000300800 */
[----:B------:R-:W-:-:S03]  /*131a0*/  FADD R208, R149, R208 ;  /* 0x000000d095d07221 */ /* 0x000fc60000000000 */
[----:B------:R-:W2:Y:S04]  /*131b0*/  LDL.LU R115, [R1+0x4fc] ;  /* 0x0004fc0001737983 */ /* 0x000ea80000300800 */
[----:B------:R-:W2:Y:S01]  /*131c0*/  LDL.LU R116, [R1+0x4f8] ;  /* 0x0004f80001747983 */ /* 0x000ea20000300800 */
[----:B------:R-:W-:Y:S01]  /*131d0*/  FADD R207, R150, R207 ;  /* 0x000000cf96cf7221 */ /* 0x000fe20000000000 */
[----:B------:R-:W-:Y:S01]  /*131e0*/  FADD R206, R151, R206 ;  /* 0x000000ce97ce7221 */ /* 0x000fe20000000000 */
[----:B------:R-:W-:Y:S01]  /*131f0*/  FADD R237, R120, R237 ;  /* 0x000000ed78ed7221 */ /* 0x000fe20000000000 */
[----:B------:R-:W3:Y:S01]  /*13200*/  LDL.LU R117, [R1+0x1b8] ;  /* 0x0001b80001757983 */ /* 0x000ee20000300800 */
[----:B------:R-:W-:Y:S01]  /*13210*/  FADD R236, R121, R236 ;  /* 0x000000ec79ec7221 */ /* 0x000fe20000000000 */
[----:B------:R-:W-:Y:S01]  /*13220*/  FADD R235, R122, R235 ;  /* 0x000000eb7aeb7221 */ /* 0x000fe20000000000 */
[----:B------:R-:W-:Y:S01]  /*13230*/  FADD R234, R123, R234 ;  /* 0x000000ea7bea7221 */ /* 0x000fe20000000000 */
[----:B------:R-:W3:Y:S01]  /*13240*/  LDL.LU R149, [R1+0x208] ;  /* 0x0002080001957983 */ /* 0x000ee20000300800 */
[----:B------:R-:W-:Y:S01]  /*13250*/  FADD R233, R124, R233 ;  /* 0x000000e97ce97221 */ /* 0x000fe20000000000 */
[----:B------:R-:W-:Y:S01]  /*13260*/  FADD R232, R125, R232 ;  /* 0x000000e87de87221 */ /* 0x000fe20000000000 */
[----:B------:R-:W-:Y:S01]  /*13270*/  FADD R231, R126, R231 ;  /* 0x000000e77ee77221 */ /* 0x000fe20000000000 */
[----:B------:R0:W-:Y:S01]  /*13280*/  STL [R1+0x200], R118 ;  /* 0x0002007601007387 */ /* 0x0001e20000100800 */
[----:B------:R-:W-:Y:S01]  /*13290*/  FADD R230, R127, R230 ;  /* 0x000000e67fe67221 */ /* 0x000fe20000000000 */
        /* <DEDUP_REMOVED lines=8> */
[----:B0-----:R-:W4:Y:S01]  /*13320*/  LDL.LU R118, [R1+0x1bc] ;  /* 0x0001bc0001767983 */ /* 0x001f220000300800 */
[----:B------:R-:W-:Y:S01]  /*13330*/  FADD R215, R142, R215 ;  /* 0x000000d78ed77221 */ /* 0x000fe20000000000 */
[----:B------:R-:W-:Y:S01]  /*13340*/  FADD R224, R133, R224 ;  /* 0x000000e085e07221 */ /* 0x000fe20000000000 */
[----:B------:R-:W-:Y:S01]  /*13350*/  FADD R214, R143, R214 ;  /* 0x000000d68fd67221 */ /* 0x000fe20000000000 */
[----:B------:R0:W-:Y:S01]  /*13360*/  STL [R1+0x204], R0 ;  /* 0x0002040001007387 */ /* 0x0001e20000100800 */
[----:B------:R-:W-:Y:S01]  /*13370*/  FADD R223, R134, R223 ;  /* 0x000000df86df7221 */ /* 0x000fe20000000000 */
[----:B------:R-:W-:Y:S01]  /*13380*/  FADD R213, R144, R213 ;  /* 0x000000d590d57221 */ /* 0x000fe20000000000 */
[----:B------:R-:W-:Y:S01]  /*13390*/  FADD R222, R135, R222 ;  /* 0x000000de87de7221 */ /* 0x000fe20000000000 */
[----:B------:R-:W4:Y:S01]  /*133a0*/  LDL.LU R150, [R1+0x20c] ;  /* 0x00020c0001967983 */ /* 0x000f220000300800 */
[----:B------:R-:W-:Y:S01]  /*133b0*/  FADD R212, R145, R212 ;  /* 0x000000d491d47221 */ /* 0x000fe20000000000 */
[----:B------:R-:W-:Y:S01]  /*133c0*/  FADD R221, R136, R221 ;  /* 0x000000dd88dd7221 */ /* 0x000fe20000000000 */
[----:B------:R-:W-:Y:S01]  /*133d0*/  FADD R211, R146, R211 ;  /* 0x000000d392d37221 */ /* 0x000fe20000000000 */
[----:B------:R-:W2:Y:S01]  /*133e0*/  LDL.LU R119, [R1+0x1c0] ;  /* 0x0001c00001777983 */ /* 0x000ea20000300800 */
[----:B------:R-:W-:Y:S01]  /*133f0*/  FADD R220, R137, R220 ;  /* 0x000000dc89dc7221 */ /* 0x000fe20000000000 */
[----:B------:R-:W-:Y:S01]  /*13400*/  FADD R210, R147, R210 ;  /* 0x000000d293d27221 */ /* 0x000fe20000000000 */
[----:B------:R-:W-:Y:S01]  /*13410*/  FADD R219, R138, R219 ;  /* 0x000000db8adb7221 */ /* 0x000fe20000000000 */
[----:B------:R-:W2:Y:S01]  /*13420*/  LDL.LU R151, [R1+0x210] ;  /* 0x0002100001977983 */ /* 0x000ea20000300800 */
[----:B------:R-:W-:-:S03]  /*13430*/  FADD R209, R148, R209 ;  /* 0x000000d194d17221 */ /* 0x000fc60000000000 */
[----:B------:R-:W2:Y:S04]  /*13440*/  LDL.LU R120, [R1+0x1c4] ;  /* 0x0001c40001787983 */ /* 0x000ea80000300800 */
[----:B0-----:R-:W2:Y:S04]  /*13450*/  LDL.LU R0, [R1+0x214] ;  /* 0x0002140001007983 */ /* 0x001ea80000300800 */
        /* <DEDUP_REMOVED lines=28> */
[----:B---3--:R-:W-:-:S03]  /*13620*/  FADD R149, R117, R149 ;  /* 0x0000009575957221 */ /* 0x008fc60000000000 */
[----:B------:R-:W3:Y:S04]  /*13630*/  LDL.LU R117, [R1+0x4f4] ;  /* 0x0004f40001757983 */ /* 0x000ee80000300800 */
[----:B------:R0:W-:Y:S04]  /*13640*/  STL [R1+0x208], R149 ;  /* 0x0002089501007387 */ /* 0x0001e80000100800 */
[----:B0-----:R-:W3:Y:S01]  /*13650*/  LDL.LU R149, [R1+0x250] ;  /* 0x0002500001957983 */ /* 0x001ee20000300800 */
[----:B----4-:R-:W-:-:S03]  /*13660*/  FADD R150, R118, R150 ;  /* 0x0000009676967221 */ /* 0x010fc60000000000 */
[----:B------:R-:W4:Y:S04]  /*13670*/  LDL.LU R118, [R1+0x4f0] ;  /* 0x0004f00001767983 */ /* 0x000f280000300800 */
[----:B------:R0:W-:Y:S01]  /*13680*/  STL [R1+0x20c], R150 ;  /* 0x00020c9601007387 */ /* 0x0001e20000100800 */
[----:B--2---:R-:W-:-:S03]  /*13690*/  FADD R151, R119, R151 ;  /* 0x0000009777977221 */ /* 0x004fc60000000000 */
[----:B0-----:R-:W2:Y:S04]  /*136a0*/  LDL.LU R150, [R1+0x254] ;  /* 0x0002540001967983 */ /* 0x001ea80000300800 */
[----:B------:R-:W4:Y:S04]  /*136b0*/  LDL.LU R119, [R1+0x4ec] ;  /* 0x0004ec0001777983 */ /* 0x000f280000300800 */
[----:B------:R0:W-:Y:S04]  /*136c0*/  STL [R1+0x210], R151 ;  /* 0x0002109701007387 */ /* 0x0001e80000100800 */
[----:B0-----:R-:W4:Y:S01]  /*136d0*/  LDL.LU R151, [R1+0x258] ;  /* 0x0002580001977983 */ /* 0x001f220000300800 */
[----:B------:R-:W-:Y:S01]  /*136e0*/  FADD R0, R120, R0 ;  /* 0x0000000078007221 */ /* 0x000fe20000000000 */
[----:B------:R-:W-:-:S02]  /*136f0*/  FADD R122, R121, R122 ;  /* 0x0000007a797a7221 */ /* 0x000fc40000000000 */
[----:B------:R-:W4:Y:S01]  /*13700*/  LDL.LU R120, [R1+0x4e8] ;  /* 0x0004e80001787983 */ /* 0x000f220000300800 */
[----:B------:R-:W-:-:S03]  /*13710*/  FADD R124, R123, R124 ;  /* 0x0000007c7b7c7221 */ /* 0x000fc60000000000 */
[----:B------:R0:W-:Y:S01]  /*13720*/  STL [R1+0x214], R0 ;  /* 0x0002140001007387 */ /* 0x0001e20000100800 */
[----:B------:R-:W-:-:S03]  /*13730*/  FADD R126, R125, R126 ;  /* 0x0000007e7d7e7221 */ /* 0x000fc60000000000 */
[----:B0-----:R-:W4:Y:S04]  /*13740*/  LDL.LU R0, [R1+0x25c] ;  /* 0x00025c0001007983 */ /* 0x001f280000300800 */
[----:B------:R-:W4:Y:S04]  /*13750*/  LDL.LU R121, [R1+0x4e4] ;  /* 0x0004e40001797983 */ /* 0x000f280000300800 */
[----:B------:R0:W-:Y:S01]  /*13760*/  STL [R1+0x218], R122 ;  /* 0x0002187a01007387 */ /* 0x0001e20000100800 */
[----:B------:R-:W-:Y:S01]  /*13770*/  FADD R128, R127, R128 ;  /* 0x000000807f807221 */ /* 0x000fe20000000000 */
[----:B------:R-:W-:-:S02]  /*13780*/  FADD R139, R129, R139 ;  /* 0x0000008b818b7221 */ /* 0x000fc40000000000 */
[----:B0-----:R-:W4:Y:S04]  /*13790*/  LDL.LU R122, [R1+0x4e0] ;  /* 0x0004e000017a7983 */ /* 0x001f280000300800 */
[----:B------:R-:W4:Y:S04]  /*137a0*/  LDL.LU R123, [R1+0x4dc] ;  /* 0x0004dc00017b7983 */ /* 0x000f280000300800 */
[----:B------:R0:W-:Y:S01]  /*137b0*/  STL [R1+0x21c], R124 ;  /* 0x00021c7c01007387 */ /* 0x0001e20000100800 */
[----:B------:R-:W-:-:S03]  /*137c0*/  FADD R140, R130, R140 ;  /* 0x0000008c828c7221 */ /* 0x000fc60000000000 */
        /* <DEDUP_REMOVED lines=34> */
[----:B------:R0:W-:Y:S04]  /*139f0*/  STL [R1+0x240], R145 ;  /* 0x0002409101007387 */ /* 0x0001e80000100800 */
[----:B0-----:R-:W4:Y:S04]  /*13a00*/  LDL.LU R145, [R1+0x278] ;  /* 0x0002780001917983 */ /* 0x001f280000300800 */
[----:B------:R-:W4:Y:S04]  /*13a10*/  LDL.LU R136, [R1+0x4a8] ;  /* 0x0004a80001887983 */ /* 0x000f280000300800 */
[----:B------:R0:W-:Y:S04]  /*13a20*/  STL [R1+0x244], R146 ;  /* 0x0002449201007387 */ /* 0x0001e80000100800 */
[----:B0-----:R-:W4:Y:S04]  /*13a30*/  LDL.LU R146, [R1+0x27c] ;  /* 0x00027c0001927983 */ /* 0x001f280000300800 */
[----:B------:R-:W4:Y:S04]  /*13a40*/  LDL.LU R137, [R1+0x4a4] ;  /* 0x0004a40001897983 */ /* 0x000f280000300800 */
[----:B------:R0:W-:Y:S04]  /*13a50*/  STL [R1+0x248], R147 ;  /* 0x0002489301007387 */ /* 0x0001e80000100800 */
[----:B0-----:R-:W4:Y:S04]  /*13a60*/  LDL.LU R147, [R1+0x280] ;  /* 0x0002800001937983 */ /* 0x001f280000300800 */
[----:B------:R-:W4:Y:S01]  /*13a70*/  LDL.LU R138, [R1+0x4a0] ;  /* 0x0004a000018a7983 */ /* 0x000f220000300800 */
[----:B---3--:R-:W-:-:S03]  /*13a80*/  FADD R149, R24, R149 ;  /* 0x0000009518957221 */ /* 0x008fc60000000000 */
[----:B------:R0:W-:Y:S04]  /*13a90*/  STL [R1+0x24c], R148 ;  /* 0x00024c9401007387 */ /* 0x0001e80000100800 */
[----:B0-----:R-:W3:Y:S04]  /*13aa0*/  LDL.LU R148, [R1+0x284] ;  /* 0x0002840001947983 */ /* 0x001ee80000300800 */
[----:B------:R0:W-:Y:S01]  /*13ab0*/  STL [R1+0x250], R149 ;  /* 0x0002509501007387 */ /* 0x0001e20000100800 */
[----:B--2---:R-:W-:-:S03]  /*13ac0*/  FADD R150, R25, R150 ;  /* 0x0000009619967221 */ /* 0x004fc60000000000 */
[----:B0-----:R-:W2:Y:S04]  /*13ad0*/  LDL.LU R149, [R1+0x288] ;  /* 0x0002880001957983 */ /* 0x001ea80000300800 */
[----:B------:R0:W-:Y:S04]  /*13ae0*/  STL [R1+0x254], R150 ;  /* 0x0002549601007387 */ /* 0x0001e80000100800 */
[----:B0-----:R-:W2:Y:S01]  /*13af0*/  LDL.LU R150, [R1+0x28c] ;  /* 0x00028c0001967983 */ /* 0x001ea20000300800 */
[----:B----4-:R-:W-:-:S05]  /*13b00*/  FADD R151, R26, R151 ;  /* 0x000000971a977221 */ /* 0x010fca0000000000 */
[----:B------:R0:W-:Y:S04]  /*13b10*/  STL [R1+0x258], R151 ;  /* 0x0002589701007387 */ /* 0x0001e80000100800 */
[----:B0-----:R-:W4:Y:S01]  /*13b20*/  LDL.LU R151, [R1+0x290] ;  /* 0x0002900001977983 */ /* 0x001f220000300800 */
[----:B------:R-:W-:-:S03]  /*13b30*/  FADD R0, R27, R0 ;  /* 0x000000001b007221 */ /* 0x000fc60000000000 */
[----:B------:R-:W4:Y:S04]  /*13b40*/  LDL.LU R27, [R1+0x2c8] ;  /* 0x0002c800011b7983 */ /* 0x000f280000300800 */
[----:B------:R-:W4:Y:S04]  /*13b50*/  LDL.LU R26, [R1+0x2cc] ;  /* 0x0002cc00011a7983 */ /* 0x000f280000300800 */
[----:B------:R-:W4:Y:S04]  /*13b60*/  LDL.LU R25, [R1+0x2d0] ;  /* 0x0002d00001197983 */ /* 0x000f280000300800 */
[----:B------:R0:W-:Y:S04]  /*13b70*/  STL [R1+0x25c], R0 ;  /* 0x00025c0001007387 */ /* 0x0001e80000100800 */
[----:B------:R-:W4:Y:S04]  /*13b80*/  LDL.LU R24, [R1+0x2d4] ;  /* 0x0002d40001187983 */ /* 0x000f280000300800 */
[----:B0-----:R-:W4:Y:S01]  /*13b90*/  LDL.LU R0, [R1+0x2d8] ;  /* 0x0002d80001007983 */ /* 0x001f220000300800 */
[----:B------:R-:W-:-:S05]  /*13ba0*/  FADD R139, R28, R139 ;  /* 0x0000008b1c8b7221 */ /* 0x000fca0000000000 */
[----:B------:R0:W-:Y:S04]  /*13bb0*/  STL [R1+0x260], R139 ;  /* 0x0002608b01007387 */ /* 0x0001e80000100800 */
[----:B0-----:R-:W4:Y:S01]  /*13bc0*/  LDL.LU R139, [R1+0x49c] ;  /* 0x00049c00018b7983 */ /* 0x001f220000300800 */
[----:B------:R-:W-:-:S03]  /*13bd0*/  FADD R140, R29, R140 ;  /* 0x0000008c1d8c7221 */ /* 0x000fc60000000000 */
[----:B------:R-:W4:Y:S04]  /*13be0*/  LDL.LU R28, [R1+0x2c4] ;  /* 0x0002c400011c7983 */ /* 0x000f280000300800 */
        /* <DEDUP_REMOVED lines=30> */
[----:B---3--:R-:W-:-:S03]  /*13dd0*/  FADD R148, R37, R148 ;  /* 0x0000009425947221 */ /* 0x008fc60000000000 */
[----:B------:R-:W3:Y:S04]  /*13de0*/  LDL.LU R36, [R1+0x2a4] ;  /* 0x0002a40001247983 */ /* 0x000ee80000300800 */
[----:B------:R0:W-:Y:S01]  /*13df0*/  STL [R1+0x284], R148 ;  /* 0x0002849401007387 */ /* 0x0001e20000100800 */
[----:B--2---:R-:W-:-:S03]  /*13e00*/  FADD R149, R38, R149 ;  /* 0x0000009526957221 */ /* 0x004fc60000000000 */
[----:B0-----:R-:W2:Y:S04]  /*13e10*/  LDL.LU R148, [R1+0x478] ;  /* 0x0004780001947983 */ /* 0x001ea80000300800 */
[----:B------:R-:W2:Y:S04]  /*13e20*/  LDL.LU R37, [R1+0x2a0] ;  /* 0x0002a00001257983 */ /* 0x000ea80000300800 */
[----:B------:R0:W-:Y:S01]  /*13e30*/  STL [R1+0x288], R149 ;  /* 0x0002889501007387 */ /* 0x0001e20000100800 */
[----:B------:R-:W-:-:S03]  /*13e40*/  FADD R150, R39, R150 ;  /* 0x0000009627967221 */ /* 0x000fc60000000000 */
[----:B0-----:R-:W2:Y:S04]  /*13e50*/  LDL.LU R149, [R1+0x474] ;  /* 0x0004740001957983 */ /* 0x001ea80000300800 */
[----:B------:R-:W2:Y:S04]  /*13e60*/  LDL.LU R38, [R1+0x29c] ;  /* 0x00029c0001267983 */ /* 0x000ea80000300800 */
[----:B------:R0:W-:Y:S01]  /*13e70*/  STL [R1+0x28c], R150 ;  /* 0x00028c9601007387 */ /* 0x0001e20000100800 */
[----:B----4-:R-:W-:-:S03]  /*13e80*/  FADD R151, R40, R151 ;  /* 0x0000009728977221 */ /* 0x010fc60000000000 */
[----:B0-----:R-:W4:Y:S04]  /*13e90*/  LDL.LU R150, [R1+0x470] ;  /* 0x0004700001967983 */ /* 0x001f280000300800 */
[----:B------:R-:W4:Y:S04]  /*13ea0*/  LDL.LU R39, [R1+0x298] ;  /* 0x0002980001277983 */ /* 0x000f280000300800 */
[----:B------:R0:W-:Y:S04]  /*13eb0*/  STL [R1+0x290], R151 ;  /* 0x0002909701007387 */ /* 0x0001e80000100800 */
[----:B0-----:R-:W4:Y:S04]  /*13ec0*/  LDL.LU R151, [R1+0x46c] ;  /* 0x00046c0001977983 */ /* 0x001f280000300800 */
[----:B------:R-:W4:Y:S01]  /*13ed0*/  LDL.LU R40, [R1+0x294] ;  /* 0x0002940001287983 */ /* 0x000f220000300800 */
        /* <DEDUP_REMOVED lines=13> */
[----:B---3--:R-:W-:Y:S01]  /*13fb0*/  FADD R36, R45, R36 ;  /* 0x000000242d247221 */ /* 0x008fe20000000000 */
[----:B--2---:R-:W-:Y:S01]  /*13fc0*/  FADD R37, R44, R37 ;  /* 0x000000252c257221 */ /* 0x004fe20000000000 */
[----:B------:R-:W-:Y:S01]  /*13fd0*/  FADD R38, R43, R38 ;  /* 0x000000262b267221 */ /* 0x000fe20000000000 */
[----:B----4-:R-:W-:Y:S01]  /*13fe0*/  FADD R39, R42, R39 ;  /* 0x000000272a277221 */ /* 0x010fe20000000000 */
[----:B------:R-:W-:-:S05]  /*13ff0*/  FADD R40, R41, R40 ;  /* 0x0000002829287221 */ /* 0x000fca0000000000 */
[----:B------:R0:W-:Y:S04]  /*14000*/  STL [R1+0x294], R40 ;  /* 0x0002942801007387 */ /* 0x0001e80000100800 */
        /* <DEDUP_REMOVED lines=14> */
[----:B------:R-:W4:Y:S04]  /*140f0*/  LDL.LU R53, [R1+0x2dc] ;  /* 0x0002dc0001357983 */ /* 0x000f280000300800 */
[----:B------:R1:W-:Y:S04]  /*14100*/  STL [R1+0x2d0], R25 ;  /* 0x0002d01901007387 */ /* 0x0003e80000100800 */
[----:B------:R-:W4:Y:S04]  /*14110*/  LDL.LU R52, [R1+0x2e0] ;  /* 0x0002e00001347983 */ /* 0x000f280000300800 */
[----:B------:R1:W-:Y:S04]  /*14120*/  STL [R1+0x2d4], R24 ;  /* 0x0002d41801007387 */ /* 0x0003e80000100800 */
        /* <DEDUP_REMOVED lines=13> */
[----:B--2---:R-:W2:Y:S04]  /*14200*/  LDL.LU R39, [R1+0x314] ;  /* 0x0003140001277983 */ /* 0x004ea80000300800 */
[----:B---3--:R-:W3:Y:S04]  /*14210*/  LDL.LU R38, [R1+0x318] ;  /* 0x0003180001267983 */ /* 0x008ee80000300800 */
[----:B----4-:R-:W4:Y:S04]  /*14220*/  LDL.LU R37, [R1+0x31c] ;  /* 0x00031c0001257983 */ /* 0x010f280000300800 */
[----:B-1----:R-:W4:Y:S04]  /*14230*/  LDL.LU R36, [R1+0x320] ;  /* 0x0003200001247983 */ /* 0x002f280000300800 */
        /* <DEDUP_REMOVED lines=12> */
[----:B------:R-:W4:Y:S01]  /*14300*/  LDL.LU R0, [R1+0x354] ;  /* 0x0003540001007983 */ /* 0x000f220000300800 */
[----:B------:R-:W-:Y:S01]  /*14310*/  FADD R53, R59, R53 ;  /* 0x000000353b357221 */ /* 0x000fe20000000000 */
        /* <DEDUP_REMOVED lines=74> */
[----:B--2---:R-:W2:Y:S04]  /*147c0*/  LDL.LU R40, [R1+0x38c] ;  /* 0x00038c0001287983 */ /* 0x004ea80000300800 */
        /* <DEDUP_REMOVED lines=167> */
[----:B------:R-:W-:Y:S01]  /*15240*/  FADD R24, R150, R24 ;  /* 0x0000001896187221 */ /* 0x000fe20000000000 */
[----:B------:R-:W-:-:S05]  /*15250*/  FADD R0, R0, R151 ;  /* 0x0000009700007221 */ /* 0x000fca0000000000 */
[----:B------:R0:W-:Y:S04]  /*15260*/  STL [R1+0x44c], R0 ;  /* 0x00044c0001007387 */ /* 0x0001e80000100800 */
[----:B------:R0:W-:Y:S04]  /*15270*/  STL [R1+0x444], R25 ;  /* 0x0004441901007387 */ /* 0x0001e80000100800 */
[----:B------:R0:W-:Y:S02]  /*15280*/  STL [R1+0x448], R24 ;  /* 0x0004481801007387 */ /* 0x0001e40000100800 */
.L_x_32:
[----:B0-----:R-:W0:Y:S02]  /*15290*/  LDC R0, c[0x0][0x28c] ;  /* 0x0000a300ff007b82 */ /* 0x001e240000000800 */
[----:B0-----:R-:W-:-:S13]  /*152a0*/  ISETP.GE.AND P1, PT, R0, 0x1, PT ;  /* 0x000000010000780c */ /* 0x001fda0003f26270 */
[----:B------:R-:W-:Y:S05]  /*152b0*/  @!P1 BRA `(.L_x_33) ;  /* 0x00000000005c9947 */ /* 0x000fea0003800000 */
[----:B------:R-:W-:-:S06]  /*152c0*/  UISETP.NE.AND UP0, UPT, UR22, 0x3, UPT ;  /* 0x000000031600788c */ /* 0x000fcc000bf05270 */
[----:B------:R-:W-:-:S13]  /*152d0*/  PLOP3.LUT P1, PT, PT, PT, UP0, 0x80, 0x0 ;  /* 0x000000000000781c */ /* 0x000fda0003f2f008 */
[----:B------:R-:W-:Y:S05]  /*152e0*/  @!P1 BRA `(.L_x_34) ;  /* 0x0000000000049947 */ /* 0x000fea0003800000 */
[----:B------:R-:W-:Y:S01]  /*152f0*/  BPT.TRAP 0x1 ;  /* 0x000000040000795c */ /* 0x000fe20000300000 */
.L_x_34:
[----:B------:R-:W-:Y:S04]  /*15300*/  BSSY B0, `(.L_x_35) ;  /* 0x000000e000007945 */ /* 0x000fe80003800000 */
[----:B------:R-:W-:Y:S05]  /*15310*/  @!P0 BRA `(.L_x_36) ;  /* 0x0000000000308947 */ /* 0x000fea0003800000 */
[----:B------:R-:W2:Y:S01]  /*15320*/  LDL R24, [R1+0x450] ;  /* 0x0004500001187983 */ /* 0x000ea20000100800 */
[----:B------:R-:W-:-:S04]  /*15330*/  UISETP.LT.AND UP0, UPT, UR10, 0x1, UPT ;  /* 0x000000010a00788c */ /* 0x000fc8000bf01270 */
[----:B------:R-:W-:-:S04]  /*15340*/  USEL UR8, UR10, 0x1, UP0 ;  /* 0x000000010a087887 */ /* 0x000fc80008000000 */
[----:B------:R-:W-:-:S04]  /*15350*/  UIADD3 UR8, UR5, UR10, -UR8 ;  /* 0x0000000a05087290 */ /* 0x000fc8000fffe808 */
[----:B------:R-:W-:-:S04]  /*15360*/  UIMAD.WIDE.U32 UR6, UR8, -0x33333333, URZ ;  /* 0xcccccccd080678a5 */ /* 0x000fc8000f8e003f */
[----:B------:R-:W-:-:S04]  /*15370*/  USHF.R.U32.HI UR6, URZ, 0x2, UR7 ;  /* 0x000000023f067899 */ /* 0x000fc80008011607 */
[----:B------:R-:W-:-:S04]  /*15380*/  UIMAD UR8, UR6, -0x5, UR8 ;  /* 0xfffffffb060878a4 */ /* 0x000fc8000f8e0208 */
[----:B------:R-:W-:-:S04]  /*15390*/  ULEA UR8, UR8, UR12, 0x3 ;  /* 0x0000000c08087291 */ /* 0x000fc8000f8e183f */
[----:B------:R-:W-:-:S06]  /*153a0*/  UIADD3 UR8, UR8, 0x28, URZ ;  /* 0x0000002808087890 */ /* 0x000fcc000fffe03f */
[----:B------:R-:W-:-:S05]  /*153b0*/  IMAD.U32 R0, RZ, RZ, UR8 ;  /* 0x00000008ff007e24 */ /* 0x000fca000f8e00ff */
[----:B--2---:R-:W-:-:S04]  /*153c0*/  PRMT R0, R24, 0x654, R0 ;  /* 0x0000065418007816 */ /* 0x004fc80000000000 */
[----:B------:R0:W-:Y:S03]  /*153d0*/  SYNCS.ARRIVE.TRANS64.RED.A1T0 RZ, [R0+URZ], RZ ;  /* 0x000000ff00ff79a7 */ /* 0x0001e6000810043f */
.L_x_36:
[----:B------:R-:W-:Y:S05]  /*153e0*/  BSYNC B0 ;  /* 0x0000000000007941 */ /* 0x000fea0003800000 */
.L_x_35:
[----:B------:R-:W-:-:S06]  /*153f0*/  UISETP.GT.U32.AND UP0, UPT, UR13, 0x1, UPT ;  /* 0x000000010d00788c */ /* 0x000fcc000bf04070 */
[----:B------:R-:W-:-:S13]  /*15400*/  PLOP3.LUT P1, PT, PT, PT, UP0, 0x80, 0x0 ;  /* 0x000000000000781c */ /* 0x000fda0003f2f008 */
[----:B------:R-:W-:Y:S05]  /*15410*/  @P1 BRA `(.L_x_33) ;  /* 0x0000000000041947 */ /* 0x000fea0003800000 */
[----:B------:R-:W-:Y:S01]  /*15420*/  BPT.TRAP 0x1 ;  /* 0x000000040000795c */ /* 0x000fe20000300000 */
.L_x_33:
[----:B------:R-:W2:Y:S01]  /*15430*/  LDL.LU R28, [R1+0x460] ;  /* 0x00046000011c7983 */ /* 0x000ea20000300800 */
[----:B------:R-:W3:Y:S01]  /*15440*/  LDC R25, c[0x0][0x288] ;  /* 0x0000a200ff197b82 */ /* 0x000ee20000000800 */
[----:B------:R-:W4:Y:S01]  /*15450*/  S2R R27, SR_TID.X ;  /* 0x00000000001b7919 */ /* 0x000f220000002100 */
[----:B------:R-:W-:Y:S01]  /*15460*/  UIADD3 UR8, UR10, UR5, URZ ;  /* 0x000000050a087290 */ /* 0x000fe2000fffe03f */
[----:B------:R-:W-:Y:S01]  /*15470*/  ULDC UR6, c[0x0][0x284] ;  /* 0x0000a10000067ab9 */ /* 0x000fe20000000800 */
[----:B------:R-:W0:Y:S01]  /*15480*/  LDL.LU R26, [R1+0x45c] ;  /* 0x00045c00011a7983 */ /* 0x000e220000300800 */
[----:B------:R-:W-:Y:S01]  /*15490*/  USHF.R.S32.HI UR11, URZ, 0x1f, UR9 ;  /* 0x0000001f3f0b7899 */ /* 0x000fe20008011409 */
[----:B------:R-:W-:Y:S01]  /*154a0*/  IMAD.MOV.U32 R41, RZ, RZ, -0x1 ;  /* 0xffffffffff297424 */ /* 0x000fe200078e00ff */
[----:B------:R-:W-:Y:S01]  /*154b0*/  UISETP.GT.U32.AND UP0, UPT, UR8, 0x4, UPT ;  /* 0x000000040800788c */ /* 0x000fe2000bf04070 */
[----:B------:R-:W-:Y:S01]  /*154c0*/  ULDC.64 UR16, c[0x0][0x5d0] ;  /* 0x0001740000107ab9 */ /* 0x000fe20000000a00 */
[----:B------:R-:W-:-:S02]  /*154d0*/  UISETP.GE.U32.AND UP1, UPT, UR10, 0x5, UPT ;  /* 0x000000050a00788c */ /* 0x000fc4000bf26070 */
[----:B------:R-:W-:Y:S02]  /*154e0*/  UIMAD UR5, UR11, UR16, URZ ;  /* 0x000000100b0572a4 */ /* 0x000fe4000f8e023f */
[----:B------:R-:W-:Y:S01]  /*154f0*/  UISETP.LT.U32.AND UP0, UPT, UR10, 0x5, UP0 ;  /* 0x000000050a00788c */ /* 0x000fe20008701070 */
[C---:B----4-:R-:W-:Y:S01]  /*15500*/  LOP3.LUT R24, R27.reuse, 0x3, RZ, 0xc0, !PT ;  /* 0x000000031b187812 */ /* 0x050fe200078ec0ff */
[----:B------:R-:W-:Y:S01]  /*15510*/  IMAD.SHL.U32 R32, R27, 0x2, RZ ;  /* 0x000000021b207824 */ /* 0x000fe200078e00ff */
[----:B------:R-:W-:-:S03]  /*15520*/  SHF.R.U32.HI R34, RZ, 0x7, R27 ;  /* 0x00000007ff227819 */ /* 0x000fc6000001161b */
[----:B---3--:R-:W-:Y:S01]  /*15530*/  IMAD R24, R24, -0x2, R25 ;  /* 0xfffffffe18187824 */ /* 0x008fe200078e0219 */
[----:B------:R-:W-:Y:S02]  /*15540*/  LOP3.LUT R34, R34, 0x1, RZ, 0xc0, !PT ;  /* 0x0000000122227812 */ /* 0x000fe400078ec0ff */
[----:B------:R-:W-:-:S03]  /*15550*/  LOP3.LUT R32, R32, 0x6, RZ, 0xc0, !PT ;  /* 0x0000000620207812 */ /* 0x000fc600078ec0ff */
[----:B------:R-:W-:Y:S02]  /*15560*/  IMAD.SHL.U32 R35, R34, 0x40, RZ ;  /* 0x0000004022237824 */ /* 0x000fe400078e00ff */
[----:B--2---:R-:W-:-:S04]  /*15570*/  IMAD.WIDE R38, R28, 0x100, RZ ;  /* 0x000001001c267825 */ /* 0x004fc800078e02ff */
[----:B0-----:R-:W-:Y:S01]  /*15580*/  IMAD.SHL.U32 R0, R26, 0x100, RZ ;  /* 0x000001001a007824 */ /* 0x001fe200078e00ff */
[----:B------:R-:W-:Y:S01]  /*15590*/  PRMT R32, R32, 0x6540, R26 ;  /* 0x0000654020207816 */ /* 0x000fe2000000001a */
[----:B------:R-:W-:-:S03]  /*155a0*/  IMAD.U32 R26, RZ, RZ, UR16 ;  /* 0x00000010ff1a7e24 */ /* 0x000fc6000f8e00ff */
[----:B------:R-:W-:Y:S01]  /*155b0*/  ISETP.GE.AND P1, PT, R0, R25, PT ;  /* 0x000000190000720c */ /* 0x000fe20003f26270 */
[----:B------:R-:W-:Y:S01]  /*155c0*/  IMAD.IADD R0, R24, 0x1, -R0 ;  /* 0x0000000118007824 */ /* 0x000fe200078e0a00 */
[----:B------:R-:W-:Y:S02]  /*155d0*/  SHF.R.U32.HI R24, RZ, 0x2, R27 ;  /* 0x00000002ff187819 */ /* 0x000fe4000001161b */
[----:B------:R-:W-:Y:S02]  /*155e0*/  LOP3.LUT R25, R27, 0x60, RZ, 0xc0, !PT ;  /* 0x000000601b197812 */ /* 0x000fe400078ec0ff */
[----:B------:R-:W-:Y:S02]  /*155f0*/  LOP3.LUT R24, R24, 0x7, RZ, 0xc0, !PT ;  /* 0x0000000718187812 */ /* 0x000fe400078ec0ff */
[----:B------:R-:W-:Y:S02]  /*15600*/  SHF.R.U32.HI R25, RZ, 0x1, R25 ;  /* 0x00000001ff197819 */ /* 0x000fe40000011619 */
[----:B------:R-:W-:-:S02]  /*15610*/  LOP3.LUT R35, R35, 0x40, R24, 0xe2, !PT ;  /* 0x0000004023237812 */ /* 0x000fc400078ee218 */
[----:B------:R-:W-:Y:S02]  /*15620*/  IADD3 R24, RZ, -R25, -R24 ;  /* 0x80000019ff187210 */ /* 0x000fe40007ffe818 */
[----:B------:R-:W-:Y:S02]  /*15630*/  SHF.R.S32.HI R33, RZ, 0x1f, R32 ;  /* 0x0000001fff217819 */ /* 0x000fe40000011420 */
[----:B------:R-:W-:Y:S01]  /*15640*/  LOP3.LUT R35, R38, R35, R25, 0xfe, !PT ;  /* 0x0000002326237212 */ /* 0x000fe200078efe19 */
[----:B------:R-:W-:Y:S02]  /*15650*/  IMAD R34, R34, -0x40, R24 ;  /* 0xffffffc022227824 */ /* 0x000fe400078e0218 */
[----:B------:R-:W-:Y:S02]  /*15660*/  IMAD.SHL.U32 R24, R28, 0x100, RZ ;  /* 0x000001001c187824 */ /* 0x000fe400078e00ff */
[----:B------:R-:W-:-:S03]  /*15670*/  IMAD.WIDE.U32 R26, R26, UR9, R32 ;  /* 0x000000091a1a7c25 */ /* 0x000fc6000f8e0020 */
[C---:B------:R-:W-:Y:S02]  /*15680*/  IADD3 R34, -R24.reuse, UR6, R34 ;  /* 0x0000000618227c10 */ /* 0x040fe4000fffe122 */
[----:B------:R-:W-:Y:S01]  /*15690*/  ISETP.GE.OR P1, PT, R24, UR6, P1 ;  /* 0x0000000618007c0c */ /* 0x000fe20008f26670 */
[----:B------:R-:W-:-:S04]  /*156a0*/  UIMAD.WIDE.U32 UR6, UR8, -0x33333333, URZ ;  /* 0xcccccccd080678a5 */ /* 0x000fc8000f8e003f */
[----:B------:R-:W-:Y:S02]  /*156b0*/  USHF.R.U32.HI UR6, URZ, 0x2, UR7 ;  /* 0x000000023f067899 */ /* 0x000fe40008011607 */
[----:B------:R-:W-:Y:S02]  /*156c0*/  UIMAD UR7, UR9, UR17, UR5 ;  /* 0x00000011090772a4 */ /* 0x000fe4000f8e0205 */
[----:B------:R-:W-:-:S04]  /*156d0*/  USEL UR5, URZ, 0x1, !UP0 ;  /* 0x000000013f057887 */ /* 0x000fc8000c000000 */
[----:B------:R-:W-:Y:S01]  /*156e0*/  ULOP3.LUT UR4, UR4, UR5, URZ, 0x3c, !UPT ;  /* 0x0000000504047292 */ /* 0x000fe2000f8e3c3f */
[----:B------:R-:W-:Y:S01]  /*156f0*/  VIADD R27, R27, UR7 ;  /* 0x000000071b1b7c36 */ /* 0x000fe20008000000 */
[----:B------:R-:W-:Y:S02]  /*15700*/  UIMAD UR5, UR6, -0x5, UR8 ;  /* 0xfffffffb060578a4 */ /* 0x000fe4000f8e0208 */
[----:B------:R-:W-:Y:S01]  /*15710*/  @UP1 ULOP3.LUT UR4, UR4, 0x1, UR6, 0x78, !UPT ;  /* 0x0000000104041892 */ /* 0x000fe2000f8e7806 */
[----:B------:R-:W-:Y:S11]  /*15720*/  @P1 BRA `(.L_x_37) ;  /* 0x0000012400ac1947 */ /* 0x000ff60003800000 */
[----:B------:R-:W0:Y:S01]  /*15730*/  LDC.64 R28, c[0x0][0x5c8] ;  /* 0x00017200ff1c7b82 */ /* 0x000e220000000a00 */
[----:B------:R-:W-:Y:S01]  /*15740*/  ULDC.64 UR6, c[0x0][0x5c0] ;  /* 0x0001700000067ab9 */ /* 0x000fe20000000a00 */
[----:B------:R-:W-:Y:S01]  /*15750*/  BSSY B0, `(.L_x_37) ;  /* 0x0001268000007945 */ /* 0x000fe20003800000 */
[-C--:B0-----:R-:W-:Y:S01]  /*15760*/  IMAD R24, R39, R28.reuse, RZ ;  /* 0x0000001c27187224 */ /* 0x081fe200078e02ff */
[----:B------:R-:W-:Y:S01]  /*15770*/  SHF.L.U64.HI R36, R28, 0x3, R29 ;  /* 0x000000031c247819 */ /* 0x000fe2000001021d */
[----:B------:R-:W-:-:S04]  /*15780*/  IMAD.WIDE.U32 R26, R35, R28, R26 ;  /* 0x0000001c231a7225 */ /* 0x000fc800078e001a */
[----:B------:R-:W-:Y:S01]  /*15790*/  IMAD R24, R35, R29, R24 ;  /* 0x0000001d23187224 */ /* 0x000fe200078e0218 */
[C---:B------:R-:W-:Y:S01]  /*157a0*/  LEA R30, P2, R28.reuse, R26, 0x7 ;  /* 0x0000001a1c1e7211 */ /* 0x040fe200078438ff */
[----:B------:R-:W-:Y:S02]  /*157b0*/  IMAD.SHL.U32 R37, R28, 0x8, RZ ;  /* 0x000000081c257824 */ /* 0x000fe400078e00ff */
[----:B------:R-:W-:Y:S01]  /*157c0*/  IMAD.IADD R27, R27, 0x1, R24 ;  /* 0x000000011b1b7824 */ /* 0x000fe200078e0218 */
[C---:B------:R-:W-:Y:S02]  /*157d0*/  IADD3 R24, P1, R26.reuse, UR6, RZ ;  /* 0x000000061a187c10 */ /* 0x040fe4000ff3e0ff */
[----:B------:R-:W-:Y:S02]  /*157e0*/  IADD3 R26, P5, P6, R26, UR6, R37 ;  /* 0x000000061a1a7c10 */ /* 0x000fe4000febe025 */
[----:B------:R-:W-:Y:S02]  /*157f0*/  LEA.HI.X R31, R28, R27, R29, 0x7, P2 ;  /* 0x0000001b1c1f7211 */ /* 0x000fe400010f3c1d */
[----:B------:R-:W-:-:S02]  /*15800*/  IADD3.X R25, R27, UR7, RZ, P1, !PT ;  /* 0x000000071b197c10 */ /* 0x000fc40008ffe4ff */
[--C-:B------:R-:W-:Y:S02]  /*15810*/  IADD3.X R27, R27, UR7, R36.reuse, P5, P6 ;  /* 0x000000071b1b7c10 */ /* 0x100fe4000afec424 */
[----:B------:R-:W-:Y:S02]  /*15820*/  FSETP.NEU.AND P5, PT, RZ, UR21, PT ;  /* 0x00000015ff007c0b */ /* 0x000fe4000bfad000 */
[C---:B------:R-:W-:Y:S02]  /*15830*/  IADD3 R28, P2, P3, R30.reuse, UR6, R37 ;  /* 0x000000061e1c7c10 */ /* 0x040fe4000fb5e025 */
[----:B------:R-:W-:Y:S02]  /*15840*/  IADD3 R30, P1, R30, UR6, RZ ;  /* 0x000000061e1e7c10 */ /* 0x000fe4000ff3e0ff */
[C---:B------:R-:W-:Y:S02]  /*15850*/  IADD3.X R29, R31.reuse, UR7, R36, P2, P3 ;  /* 0x000000071f1d7c10 */ /* 0x040fe400097e6424 */
[----:B------:R-:W-:-:S05]  /*15860*/  IADD3.X R31, R31, UR7, RZ, P1, !PT ;  /* 0x000000071f1f7c10 */ /* 0x000fca0008ffe4ff */
[----:B------:R-:W-:Y:S05]  /*15870*/  @!P5 BRA `(.L_x_38) ;  /* 0x000000d800f4d947 */ /* 0x000fea0003800000 */
[----:B------:R-:W-:Y:S01]  /*15880*/  ULDC.64 UR6, c[0x0][0x5b8] ;  /* 0x00016e0000067ab9 */ /* 0x000fe20000000a00 */
[----:B------:R-:W-:Y:S01]  /*15890*/  BSSY B1, `(.L_x_39) ;  /* 0x0000013000017945 */ /* 0x000fe20003800000 */
[----:B------:R-:W-:Y:S01]  /*158a0*/  IMAD.U32 R36, RZ, RZ, UR6 ;  /* 0x00000006ff247e24 */ /* 0x000fe2000f8e00ff */
[----:B------:R-:W-:-:S03]  /*158b0*/  UIMAD UR6, UR11, UR6, URZ ;  /* 0x000000060b0672a4 */ /* 0x000fc6000f8e023f */
[----:B------:R-:W-:Y:S01]  /*158c0*/  IMAD.WIDE.U32 R32, R36, UR9, R32 ;  /* 0x0000000924207c25 */ /* 0x000fe2000f8e0020 */
[----:B------:R-:W-:-:S03]  /*158d0*/  UIMAD UR6, UR9, UR7, UR6 ;  /* 0x00000007090672a4 */ /* 0x000fc6000f8e0206 */
[----:B------:R-:W-:Y:S01]  /*158e0*/  IMAD.MOV.U32 R36, RZ, RZ, R32 ;  /* 0x000000ffff247224 */ /* 0x000fe200078e0020 */
[----:B------:R-:W-:Y:S02]  /*158f0*/  ULDC.64 UR8, c[0x0][0x5a8] ;  /* 0x00016a0000087ab9 */ /* 0x000fe40000000a00 */
[----:B------:R-:W-:Y:S01]  /*15900*/  VIADD R37, R33, UR6 ;  /* 0x0000000621257c36 */ /* 0x000fe20008000000 */
[----:B------:R-:W-:Y:S02]  /*15910*/  ULDC.64 UR6, c[0x0][0x5b0] ;  /* 0x00016c0000067ab9 */ /* 0x000fe40000000a00 */
[----:B------:R-:W-:Y:S02]  /*15920*/  IMAD R40, R39, UR6, RZ ;  /* 0x0000000627287c24 */ /* 0x000fe4000f8e02ff */
[----:B------:R-:W-:-:S04]  /*15930*/  IMAD.WIDE.U32 R32, R35, UR6, R36 ;  /* 0x0000000623207c25 */ /* 0x000fc8000f8e0024 */
[----:B------:R-:W-:Y:S01]  /*15940*/  IMAD R40, R35, UR7, R40 ;  /* 0x0000000723287c24 */ /* 0x000fe2000f8e0228 */
[----:B------:R-:W-:-:S04]  /*15950*/  IADD3 R32, P1, R32, UR8, RZ ;  /* 0x0000000820207c10 */ /* 0x000fc8000ff3e0ff */
[--C-:B------:R-:W-:Y:S02]  /*15960*/  IADD3.X R33, R33, UR9, R40.reuse, P1, !PT ;  /* 0x0000000921217c10 */ /* 0x100fe40008ffe428 */
[----:B------:R-:W-:Y:S02]  /*15970*/  ISETP.GE.AND P1, PT, R34, 0x1, PT ;  /* 0x000000012200780c */ /* 0x000fe40003f26270 */
[----:B------:R-:W-:Y:S02]  /*15980*/  PRMT R40, RZ, 0x7610, R40 ;  /* 0x00007610ff287816 */ /* 0x000fe40000000028 */
[----:B------:R-:W-:-:S13]  /*15990*/  ISETP.LT.OR P2, PT, R0, 0x1, !P1 ;  /* 0x000000010000780c */ /* 0x000fda0004f41670 */
[----:B------:R-:W-:Y:S05]  /*159a0*/  @P2 BRA `(.L_x_40) ;  /* 0x0000000000042947 */ /* 0x000fea0003800000 */
[----:B------:R0:W5:Y:S02]  /*159b0*/  LDG.E.U8 R40, desc[UR14][R32.64] ;  /* 0x0000000e20287981 */ /* 0x000164000c1e1100 */
.L_x_40:
[----:B------:R-:W-:Y:S05]  /*159c0*/  BSYNC B1 ;  /* 0x0000000000017941 */ /* 0x000fea0003800000 */
.L_x_39:
[----:B-----5:R-:W-:Y:S01]  /*159d0*/  LOP3.LUT R40, R40, 0xff, RZ, 0xc0, !PT ;  /* 0x000000ff28287812 */ /* 0x020fe200078ec0ff */
[----:B------:R-:W-:Y:S03]  /*159e0*/  BSSY B1, `(.L_x_41) ;  /* 0x000000b000017945 */ /* 0x000fe60003800000 */
[----:B------:R-:W-:-:S05]  /*159f0*/  F2FP.F16.E4M3.UNPACK_B R40, R40 ;  /* 0x00000028ff28723e */ /* 0x000fca00020006ff */
[----:B------:R-:W-:-:S05]  /*15a00*/  HADD2.F32 R40, -RZ, R40.H0_H0 ;  /* 0x20000028ff287230 */ /* 0x000fca0000004100 */
[----:B------:R-:W-:-:S04]  /*15a10*/  FMUL R40, R40, UR21 ;  /* 0x0000001528287c20 */ /* 0x000fc80008400000 */
[----:B------:R-:W-:-:S05]  /*15a20*/  FFMA R2, R2, UR20, R40 ;  /* 0x0000001402027c23 */ /* 0x000fca0008000028 */
[----:B------:R-:W-:-:S05]  /*15a30*/  F2FP.SATFINITE.E4M3.F32.PACK_AB_MERGE_C R2, RZ, R2, RZ ;  /* 0x00000002ff02723e */ /* 0x000fca00048070ff */
[----:B------:R2:W-:Y:S01]  /*15a40*/  @!P2 STG.E.U8 desc[UR14][R24.64], R2 ;  /* 0x000000021800a986 */ /* 0x0005e2000c10110e */
[----:B------:R-:W-:Y:S02]  /*15a50*/  ISETP.LT.OR P2, PT, R0, 0x2, !P1 ;  /* 0x000000020000780c */ /* 0x000fe40004f41670 */
[----:B--2---:R-:W-:-:S11]  /*15a60*/  PRMT R2, RZ, 0x7610, R2 ;  /* 0x00007610ff027816 */ /* 0x004fd60000000002 */
[----:B------:R-:W-:Y:S05]  /*15a70*/  @P2 BRA `(.L_x_42) ;  /* 0x0000000000042947 */ /* 0x000fea0003800000 */
[----:B------:R2:W5:Y:S02]  /*15a80*/  LDG.E.U8 R2, desc[UR14][R32.64+0x1] ;  /* 0x0000010e20027981 */ /* 0x000564000c1e1100 */
.L_x_42:
[----:B------:R-:W-:Y:S05]  /*15a90*/  BSYNC B1 ;  /* 0x0000000000017941 */ /* 0x000fea0003800000 */
.L_x_41:
        /* <DEDUP_REMOVED lines=8> */
[----:B------:R-:W-:-:S05]  /*15b20*/  IADD3 R2, P2, R35, 0x8, RZ ;  /* 0x0000000823027810 */ /* 0x000fca0007f5e0ff */
[----:B---3--:R-:W-:-:S04]  /*15b30*/  IMAD.X R3, RZ, RZ, R39, P2 ;  /* 0x000000ffff037224 */ /* 0x008fc800010e0627 */
[----:B------:R-:W-:-:S04]  /*15b40*/  IMAD R3, R3, UR6, RZ ;  /* 0x0000000603037c24 */ /* 0x000fc8000f8e02ff */
[C---:B------:R-:W-:Y:S02]  /*15b50*/  IMAD R40, R2.reuse, UR7, R3 ;  /* 0x0000000702287c24 */ /* 0x040fe4000f8e0203 */
[----:B------:R-:W-:-:S03]  /*15b60*/  IMAD.WIDE.U32 R2, R2, UR6, R36 ;  /* 0x0000000602027c25 */ /* 0x000fc6000f8e0024 */
[----:B------:R-:W-:-:S04]  /*15b70*/  IADD3 R2, P2, R2, UR8, RZ ;  /* 0x0000000802027c10 */ /* 0x000fc8000ff5e0ff */
[--C-:B------:R-:W-:Y:S02]  /*15b80*/  IADD3.X R3, R3, UR9, R40.reuse, P2, !PT ;  /* 0x0000000903037c10 */ /* 0x100fe400097fe428 */
[----:B------:R-:W-:Y:S02]  /*15b90*/  ISETP.GE.AND P2, PT, R34, 0x9, PT ;  /* 0x000000092200780c */ /* 0x000fe40003f46270 */
[----:B------:R-:W-:Y:S02]  /*15ba0*/  PRMT R40, RZ, 0x7610, R40 ;  /* 0x00007610ff287816 */ /* 0x000fe40000000028 */
[----:B------:R-:W-:-:S13]  /*15bb0*/  ISETP.LT.OR P3, PT, R0, 0x1, !P2 ;  /* 0x000000010000780c */ /* 0x000fda0005761670 */
[----:B------:R-:W-:Y:S05]  /*15bc0*/  @P3 BRA `(.L_x_44) ;  /* 0x0000000000043947 */ /* 0x000fea0003800000 */
[----:B------:R3:W5:Y:S02]  /*15bd0*/  LDG.E.U8 R40, desc[UR14][R2.64] ;  /* 0x0000000e02287981 */ /* 0x000764000c1e1100 */
.L_x_44:
[----:B------:R-:W-:Y:S05]  /*15be0*/  BSYNC B1 ;  /* 0x0000000000017941 */ /* 0x000fea0003800000 */
.L_x_43:
        /* <DEDUP_REMOVED lines=9> */
[----:B----4-:R-:W-:-:S11]  /*15c80*/  PRMT R4, RZ, 0x7610, R4 ;  /* 0x00007610ff047816 */ /* 0x010fd60000000004 */
[----:B------:R-:W-:Y:S05]  /*15c90*/  @P3 BRA `(.L_x_46) ;  /* 0x0000000000043947 */ /* 0x000fea0003800000 */
[----:B------:R4:W5:Y:S02]  /*15ca0*/  LDG.E.U8 R4, desc[UR14][R2.64+0x1] ;  /* 0x0000010e02047981 */ /* 0x000964000c1e1100 */
.L_x_46:
[----:B------:R-:W-:Y:S05]  /*15cb0*/  BSYNC B1 ;  /* 0x0000000000017941 */ /* 0x000fea0003800000 */
.L_x_45:
[----:B-----5:R-:W-:Y:S01]  /*15cc0*/  LOP3.LUT R4, R4, 0xff, RZ, 0xc0, !PT ;  /* 0x000000ff04047812 */ /* 0x020fe200078ec0ff */
[----:B------:R-:W-:Y:S01]  /*15cd0*/  BSSY B1, `(.L_x_47) ;  /* 0x000000b000017945 */ /* 0x000fe20003800000 */
[----:B------:R-:W-:Y:S02]  /*15ce0*/  ISETP.LT.OR P5, PT, R0, 0x9, !P1 ;  /* 0x000000090000780c */ /* 0x000fe40004fa1670 */
[----:B------:R-:W-:-:S05]  /*15cf0*/  F2FP.F16.E4M3.UNPACK_B R4, R4 ;  /* 0x00000004ff04723e */ /* 0x000fca00020006ff */
[----:B------:R-:W-:-:S05]  /*15d00*/  HADD2.F32 R4, -RZ, R4.H0_H0 ;  /* 0x20000004ff047230 */ /* 0x000fca0000004100 */
[----:B------:R-:W-:-:S04]  /*15d10*/  FMUL R4, R4, UR21 ;  /* 0x0000001504047c20 */ /* 0x000fc80008400000 */
[--C-:B------:R-:W-:Y:S01]  /*15d20*/  FFMA R5, R5, UR20, R4.reuse ;  /* 0x0000001405057c23 */ /* 0x100fe20008000004 */
[----:B------:R-:W-:-:S04]  /*15d30*/  PRMT R4, RZ, 0x7610, R4 ;  /* 0x00007610ff047816 */ /* 0x000fc80000000004 */
[----:B------:R-:W-:-:S05]  /*15d40*/  F2FP.SATFINITE.E4M3.F32.PACK_AB_MERGE_C R5, RZ, R5, RZ ;  /* 0x00000005ff05723e */ /* 0x000fca00048070ff */
[----:B------:R0:W-:Y:S01]  /*15d50*/  @!P3 STG.E.U8 desc[UR14][R26.64+0x1], R5 ;  /* 0x000001051a00b986 */ /* 0x0001e2000c10110e */
[----:B------:R-:W-:Y:S05]  /*15d60*/  @P5 BRA `(.L_x_48) ;  /* 0x0000000000045947 */ /* 0x000fea0003800000 */
[----:B------:R0:W5:Y:S02]  /*15d70*/  LDG.E.U8 R4, desc[UR14][R32.64+0x8] ;  /* 0x0000080e20047981 */ /* 0x000164000c1e1100 */
.L_x_48:
[----:B------:R-:W-:Y:S05]  /*15d80*/  BSYNC B1 ;  /* 0x0000000000017941 */ /* 0x000fea0003800000 */
.L_x_47:
        /* <DEDUP_REMOVED lines=12> */
.L_x_50:
[----:B------:R-:W-:Y:S05]  /*15e50*/  BSYNC B1 ;  /* 0x0000000000017941 */ /* 0x000fea0003800000 */
.L_x_49:
        /* <DEDUP_REMOVED lines=12> */
.L_x_52:
[----:B------:R-:W-:Y:S05]  /*15f20*/  BSYNC B1 ;  /* 0x0000000000017941 */ /* 0x000fea0003800000 */
.L_x_51:
        /* <DEDUP_REMOVED lines=12> */
.L_x_54:
[----:B------:R-:W-:Y:S05]  /*15ff0*/  BSYNC B1 ;  /* 0x0000000000017941 */ /* 0x000fea0003800000 */
.L_x_53:
        /* <DEDUP_REMOVED lines=12> */
.L_x_56:
[----:B------:R-:W-:Y:S05]  /*160c0*/  BSYNC B1 ;  /* 0x0000000000017941 */ /* 0x000fea0003800000 */
.L_x_55:
        /* <DEDUP_REMOVED lines=12> */
.L_x_58:
[----:B------:R-:W-:Y:S05]  /*16190*/  BSYNC B1 ;  /* 0x0000000000017941 */ /* 0x000fea0003800000 */
.L_x_57:
        /* <DEDUP_REMOVED lines=12> */
.L_x_60:
[----:B------:R-:W-:Y:S05]  /*16260*/  BSYNC B1 ;  /* 0x0000000000017941 */ /* 0x000fea0003800000 */
.L_x_59:
        /* <DEDUP_REMOVED lines=12> */
.L_x_62:
[----:B------:R-:W-:Y:S05]  /*16330*/  BSYNC B1 ;  /* 0x0000000000017941 */ /* 0x000fea0003800000 */
.L_x_61:
        /* <DEDUP_REMOVED lines=12> */
.L_x_64:
[----:B------:R-:W-:Y:S05]  /*16400*/  BSYNC B1 ;  /* 0x0000000000017941 */ /* 0x000fea0003800000 */
.L_x_63:
        /* <DEDUP_REMOVED lines=12> */
.L_x_66:
[----:B------:R-:W-:Y:S05]  /*164d0*/  BSYNC B1 ;  /* 0x0000000000017941 */ /* 0x000fea0003800000 */
.L_x_65:
        /* <DEDUP_REMOVED lines=12> */
.L_x_68:
[----:B------:R-:W-:Y:S05]  /*165a0*/  BSYNC B1 ;  /* 0x0000000000017941 */ /* 0x000fea0003800000 */
.L_x_67:
        /* <DEDUP_REMOVED lines=12> */
.L_x_70:
[----:B------:R-:W-:Y:S05]  /*16670*/  BSYNC B1 ;  /* 0x0000000000017941 */ /* 0x000fea0003800000 */
.L_x_69:
        /* <DEDUP_REMOVED lines=12> */
.L_x_72:
[----:B------:R-:W-:Y:S05]  /*16740*/  BSYNC B1 ;  /* 0x0000000000017941 */ /* 0x000fea0003800000 */
.L_x_71:
        /* <DEDUP_REMOVED lines=12> */
.L_x_74:
[----:B------:R-:W-:Y:S05]  /*16810*/  BSYNC B1 ;  /* 0x0000000000017941 */ /* 0x000fea0003800000 */
.L_x_73:
        /* <DEDUP_REMOVED lines=12> */
.L_x_76:
[----:B------:R-:W-:Y:S05]  /*168e0*/  BSYNC B1 ;  /* 0x0000000000017941 */ /* 0x000fea0003800000 */
.L_x_75:
        /* <DEDUP_REMOVED lines=12> */
.L_x_78:
[----:B------:R-:W-:Y:S05]  /*169b0*/  BSYNC B1 ;  /* 0x0000000000017941 */ /* 0x000fea0003800000 */
.L_x_77:
        /* <DEDUP_REMOVED lines=12> */
.L_x_80:
[----:B------:R-:W-:Y:S05]  /*16a80*/  BSYNC B1 ;  /* 0x0000000000017941 */ /* 0x000fea0003800000 */
.L_x_79:
        /* <DEDUP_REMOVED lines=12> */
.L_x_82:
[----:B------:R-:W-:Y:S05]  /*16b50*/  BSYNC B1 ;  /* 0x0000000000017941 */ /* 0x000fea0003800000 */
.L_x_81:
        /* <DEDUP_REMOVED lines=12> */
.L_x_84:
[----:B------:R-:W-:Y:S05]  /*16c20*/  BSYNC B1 ;  /* 0x0000000000017941 */ /* 0x000fea0003800000 */
.L_x_83:
        /* <DEDUP_REMOVED lines=12> */
.L_x_86:
[----:B------:R-:W-:Y:S05]  /*16cf0*/  BSYNC B1 ;  /* 0x0000000000017941 */ /* 0x000fea0003800000 */
.L_x_85:
        /* <DEDUP_REMOVED lines=12> */
.L_x_88:
[----:B------:R-:W-:Y:S05]  /*16dc0*/  BSYNC B1 ;  /* 0x0000000000017941 */ /* 0x000fea0003800000 */
.L_x_87:
        /* <DEDUP_REMOVED lines=12> */
.L_x_90:
[----:B------:R-:W-:Y:S05]  /*16e90*/  BSYNC B1 ;  /* 0x0000000000017941 */ /* 0x000fea0003800000 */
.L_x_89:
        /* <DEDUP_REMOVED lines=12> */
.L_x_92:
[----:B------:R-:W-:Y:S05]  /*16f60*/  BSYNC B1 ;  /* 0x0000000000017941 */ /* 0x000fea0003800000 */
.L_x_91:
        /* <DEDUP_REMOVED lines=12> */
.L_x_94:
[----:B------:R-:W-:Y:S05]  /*17030*/  BSYNC B1 ;  /* 0x0000000000017941 */ /* 0x000fea0003800000 */
.L_x_93:
        /* <DEDUP_REMOVED lines=12> */
.L_x_96:
[----:B------:R-:W-:Y:S05]  /*17100*/  BSYNC B1 ;  /* 0x0000000000017941 */ /* 0x000fea0003800000 */
.L_x_95:
        /* <DEDUP_REMOVED lines=12> */
.L_x_98:
[----:B------:R-:W-:Y:S05]  /*171d0*/  BSYNC B1 ;  /* 0x0000000000017941 */ /* 0x000fea0003800000 */
.L_x_97:
        /* <DEDUP_REMOVED lines=12> */
.L_x_100:
[----:B------:R-:W-:Y:S05]  /*172a0*/  BSYNC B1 ;  /* 0x0000000000017941 */ /* 0x000fea0003800000 */
.L_x_99:
        /* <DEDUP_REMOVED lines=12> */
.L_x_102:
[----:B------:R-:W-:Y:S05]  /*17370*/  BSYNC B1 ;  /* 0x0000000000017941 */ /* 0x000fea0003800000 */
.L_x_101:
        /* <DEDUP_REMOVED lines=12> */
.L_x_104:
[----:B------:R-:W-:Y:S05]  /*17440*/  BSYNC B1 ;  /* 0x0000000000017941 */ /* 0x000fea0003800000 */
.L_x_103:
        /* <DEDUP_REMOVED lines=12> */
.L_x_106:
[----:B------:R-:W-:Y:S05]  /*17510*/  BSYNC B1 ;  /* 0x0000000000017941 */ /* 0x000fea0003800000 */
.L_x_105:
        /* <DEDUP_REMOVED lines=12> */
.L_x_108:
[----:B------:R-:W-:Y:S05]  /*175e0*/  BSYNC B1 ;  /* 0x0000000000017941 */ /* 0x000fea0003800000 */
.L_x_107:
        /* <DEDUP_REMOVED lines=12> */
.L_x_110:
[----:B------:R-:W-:Y:S05]  /*176b0*/  BSYNC B1 ;  /* 0x0000000000017941 */ /* 0x000fea0003800000 */
.L_x_109:
        /* <DEDUP_REMOVED lines=12> */
.L_x_112:
[----:B------:R-:W-:Y:S05]  /*17780*/  BSYNC B1 ;  /* 0x0000000000017941 */ /* 0x000fea0003800000 */
.L_x_111:
        /* <DEDUP_REMOVED lines=12> */
.L_x_114:
[----:B------:R-:W-:Y:S05]  /*17850*/  BSYNC B1 ;  /* 0x0000000000017941 */ /* 0x000fea0003800000 */
.L_x_113:
        /* <DEDUP_REMOVED lines=12> */
.L_x_116:
[----:B------:R-:W-:Y:S05]  /*17920*/  BSYNC B1 ;  /* 0x0000000000017941 */ /* 0x000fea0003800000 */
.L_x_115:
        /* <DEDUP_REMOVED lines=12> */
.L_x_118:
[----:B------:R-:W-:Y:S05]  /*179f0*/  BSYNC B1 ;  /* 0x0000000000017941 */ /* 0x000fea0003800000 */
.L_x_117:
        /* <DEDUP_REMOVED lines=12> */
.L_x_120:
[----:B------:R-:W-:Y:S05]  /*17ac0*/  BSYNC B1 ;  /* 0x0000000000017941 */ /* 0x000fea0003800000 */
.L_x_119:
        /* <DEDUP_REMOVED lines=12> */
.L_x_122:
[----:B------:R-:W-:Y:S05]  /*17b90*/  BSYNC B1 ;  /* 0x0000000000017941 */ /* 0x000fea0003800000 */
.L_x_121:
[----:B-----5:R-:W-:Y:S01]  /*17ba0*/  LOP3.LUT R4, R4, 0xff, RZ, 0xc0, !PT ;  /* 0x000000ff04047812 */ /* 0x020fe200078ec0ff */
[----:B------:R-:W-:Y:S01]  /*17bb0*/  BSSY B1, `(.L_x_123) ;  /* 0x000000b000017945 */ /* 0x000fe20003800000 */
[----:B------:R-:W-:Y:S02]  /*17bc0*/  ISETP.LT.OR P5, PT, R0, 0x51, !P2 ;  /* 0x000000510000780c */ /* 0x000fe400057a1670 */
[----:B------:R-:W-:-:S05]  /*17bd0*/  F2FP.F16.E4M3.UNPACK_B R4, R4 ;  /* 0x00000004ff04723e */ /* 0x000fca00020006ff */
[----:B------:R-:W-:-:S05]  /*17be0*/  HADD2.F32 R4, -RZ, R4.H0_H0 ;  /* 0x20000004ff047230 */ /* 0x000fca0000004100 */
[----:B------:R-:W-:-:S04]  /*17bf0*/  FMUL R4, R4, UR21 ;  /* 0x0000001504047c20 */ /* 0x000fc80008400000 */
[----:B------:R-:W-:-:S05]  /*17c00*/  FFMA R4, R171, UR20, R4 ;  /* 0x00000014ab047c23 */ /* 0x000fca0008000004 */
[----:B0-----:R-:W-:Y:S02]  /*17c10*/  F2FP.SATFINITE.E4M3.F32.PACK_AB_MERGE_C R5, RZ, R4, RZ ;  /* 0x00000004ff05723e */ /* 0x001fe400048070ff */
[----:B------:R-:W-:-:S03]  /*17c20*/  PRMT R4, RZ, 0x7610, R4 ;  /* 0x00007610ff047816 */ /* 0x000fc60000000004 */
[----:B------:R0:W-:Y:S01]  /*17c30*/  @!P3 STG.E.U8 desc[UR14][R24.64+0x51], R5 ;  /* 0x000051051800b986 */ /* 0x0001e2000c10110e */
[----:B------:R-:W-:Y:S05]  /*17c40*/  @P5 BRA `(.L_x_124) ;  /* 0x0000000000045947 */ /* 0x000fea0003800000 */
[----:B------:R0:W5:Y:S02]  /*17c50*/  LDG.E.U8 R4, desc[UR14][R2.64+0x50] ;  /* 0x0000500e02047981 */ /* 0x000164000c1e1100 */
.L_x_124:
[----:B------:R-:W-:Y:S05]  /*17c60*/  BSYNC B1 ;  /* 0x0000000000017941 */ /* 0x000fea0003800000 */
.L_x_123:
        /* <DEDUP_REMOVED lines=12> */
.L_x_126:
[----:B------:R-:W-:Y:S05]  /*17d30*/  BSYNC B1 ;  /* 0x0000000000017941 */ /* 0x000fea0003800000 */
.L_x_125:
        /* <DEDUP_REMOVED lines=12> */
.L_x_128:
[----:B------:R-:W-:Y:S05]  /*17e00*/  BSYNC B1 ;  /* 0x0000000000017941 */ /* 0x000fea0003800000 */
.L_x_127:
[----:B-----5:R-:W-:Y:S01]  /*17e10*/  LOP3.LUT R4, R4, 0xff, RZ, 0xc0, !PT ;  /* 0x000000ff04047812 */ /* 0x020fe200078ec0ff */
[----:B------:R-:W-:Y:S01]  /*17e20*/  BSSY B1, `(.L_x_129) ;  /* 0x000000b000017945 */ /* 0x000fe20003800000 */
[----:B------:R-:W-:Y:S02]  /*17e30*/  ISETP.LT.OR P3, PT, R0, 0x5a, !P1 ;  /* 0x0000005a0000780c */ /* 0x000fe40004f61670 */
[----:B------:R-:W-:-:S05]  /*17e40*/  F2FP.F16.E4M3.UNPACK_B R4, R4 ;  /* 0x00000004ff04723e */ /* 0x000fca00020006ff */
[----:B------:R-:W-:-:S05]  /*17e50*/  HADD2.F32 R4, -RZ, R4.H0_H0 ;  /* 0x20000004ff047230 */ /* 0x000fca0000004100 */
[----:B0-----:R-:W-:Y:S01]  /*17e60*/  FMUL R5, R4, UR21 ;  /* 0x0000001504057c20 */ /* 0x001fe20008400000 */
[----:B------:R-:W-:-:S03]  /*17e70*/  PRMT R4, RZ, 0x7610, R4 ;  /* 0x00007610ff047816 */ /* 0x000fc60000000004 */
[----:B------:R-:W-:-:S05]  /*17e80*/  FFMA R5, R174, UR20, R5 ;  /* 0x00000014ae057c23 */ /* 0x000fca0008000005 */
[----:B------:R-:W-:-:S05]  /*17e90*/  F2FP.SATFINITE.E4M3.F32.PACK_AB_MERGE_C R5, RZ, R5, RZ ;  /* 0x00000005ff05723e */ /* 0x000fca00048070ff */
[----:B------:R0:W-:Y:S01]  /*17ea0*/  @!P5 STG.E.U8 desc[UR14][R24.64+0x58], R5 ;  /* 0x000058051800d986 */ /* 0x0001e2000c10110e */
[----:B------:R-:W-:Y:S05]  /*17eb0*/  @P3 BRA `(.L_x_130) ;  /* 0x0000000000043947 */ /* 0x000fea0003800000 */
[----:B------:R0:W5:Y:S02]  /*17ec0*/  LDG.E.U8 R4, desc[UR14][R32.64+0x59] ;  /* 0x0000590e20047981 */ /* 0x000164000c1e1100 */
.L_x_130:
[----:B------:R-:W-:Y:S05]  /*17ed0*/  BSYNC B1 ;  /* 0x0000000000017941 */ /* 0x000fea0003800000 */
.L_x_129:
        /* <DEDUP_REMOVED lines=12> */
.L_x_132:
[----:B------:R-:W-:Y:S05]  /*17fa0*/  BSYNC B1 ;  /* 0x0000000000017941 */ /* 0x000fea0003800000 */
.L_x_131:
        /* <DEDUP_REMOVED lines=12> */
.L_x_134:
[----:B------:R-:W-:Y:S05]  /*18070*/  BSYNC B1 ;  /* 0x0000000000017941 */ /* 0x000fea0003800000 */
.L_x_133:
        /* <DEDUP_REMOVED lines=12> */
.L_x_136:
[----:B------:R-:W-:Y:S05]  /*18140*/  BSYNC B1 ;  /* 0x0000000000017941 */ /* 0x000fea0003800000 */
.L_x_135:
        /* <DEDUP_REMOVED lines=12> */
.L_x_138:
[----:B------:R-:W-:Y:S05]  /*18210*/  BSYNC B1 ;  /* 0x0000000000017941 */ /* 0x000fea0003800000 */
.L_x_137:
        /* <DEDUP_REMOVED lines=12> */
.L_x_140:
[----:B------:R-:W-:Y:S05]  /*182e0*/  BSYNC B1 ;  /* 0x0000000000017941 */ /* 0x000fea0003800000 */
.L_x_139:
        /* <DEDUP_REMOVED lines=12> */
.L_x_142:
[----:B------:R-:W-:Y:S05]  /*183b0*/  BSYNC B1 ;  /* 0x0000000000017941 */ /* 0x000fea0003800000 */
.L_x_141:
        /* <DEDUP_REMOVED lines=12> */
.L_x_144:
[----:B------:R-:W-:Y:S05]  /*18480*/  BSYNC B1 ;  /* 0x0000000000017941 */ /* 0x000fea0003800000 */
.L_x_143:
        /* <DEDUP_REMOVED lines=12> */
.L_x_146:
[----:B------:R-:W-:Y:S05]  /*18550*/  BSYNC B1 ;  /* 0x0000000000017941 */ /* 0x000fea0003800000 */
.L_x_145:
        /* <DEDUP_REMOVED lines=12> */
.L_x_148:
[----:B------:R-:W-:Y:S05]  /*18620*/  BSYNC B1 ;  /* 0x0000000000017941 */ /* 0x000fea0003800000 */
.L_x_147:
        /* <DEDUP_REMOVED lines=12> */
.L_x_150:
[----:B------:R-:W-:Y:S05]  /*186f0*/  BSYNC B1 ;  /* 0x0000000000017941 */ /* 0x000fea0003800000 */
.L_x_149:
        /* <DEDUP_REMOVED lines=12> */
.L_x_152:
[----:B------:R-:W-:Y:S05]  /*187c0*/  BSYNC B1 ;  /* 0x0000000000017941 */ /* 0x000fea0003800000 */
.L_x_151:
        /* <DEDUP_REMOVED lines=12> */
.L_x_154:
[----:B------:R-:W-:Y:S05]  /*18890*/  BSYNC B1 ;  /* 0x0000000000017941 */ /* 0x000fea0003800000 */
.L_x_153:
        /* <DEDUP_REMOVED lines=12> */
.L_x_156:
[----:B------:R-:W-:Y:S05]  /*18960*/  BSYNC B1 ;  /* 0x0000000000017941 */ /* 0x000fea0003800000 */
.L_x_155:
        /* <DEDUP_REMOVED lines=12> */
.L_x_158:
[----:B------:R-:W-:Y:S05]  /*18a30*/  BSYNC B1 ;  /* 0x0000000000017941 */ /* 0x000fea0003800000 */
.L_x_157:
        /* <DEDUP_REMOVED lines=12> */
.L_x_160:
[----:B------:R-:W-:Y:S05]  /*18b00*/  BSYNC B1 ;  /* 0x0000000000017941 */ /* 0x000fea0003800000 */
.L_x_159:
        /* <DEDUP_REMOVED lines=12> */
.L_x_162:
[----:B------:R-:W-:Y:S05]  /*18bd0*/  BSYNC B1 ;  /* 0x0000000000017941 */ /* 0x000fea0003800000 */
.L_x_161:
        /* <DEDUP_REMOVED lines=12> */
.L_x_164:
[----:B------:R-:W-:Y:S05]  /*18ca0*/  BSYNC B1 ;  /* 0x0000000000017941 */ /* 0x000fea0003800000 */
.L_x_163:
        /* <DEDUP_REMOVED lines=12> */
.L_x_166:
[----:B------:R-:W-:Y:S05]  /*18d70*/  BSYNC B1 ;  /* 0x0000000000017941 */ /* 0x000fea0003800000 */
.L_x_165:
        /* <DEDUP_REMOVED lines=12> */
.L_x_168:
[----:B------:R-:W-:Y:S05]  /*18e40*/  BSYNC B1 ;  /* 0x0000000000017941 */ /* 0x000fea0003800000 */
.L_x_167:
        /* <DEDUP_REMOVED lines=12> */
.L_x_170:
[----:B------:R-:W-:Y:S05]  /*18f10*/  BSYNC B1 ;  /* 0x0000000000017941 */ /* 0x000fea0003800000 */
.L_x_169:
        /* <DEDUP_REMOVED lines=12> */
.L_x_172:
[----:B------:R-:W-:Y:S05]  /*18fe0*/  BSYNC B1 ;  /* 0x0000000000017941 */ /* 0x000fea0003800000 */
.L_x_171:
        /* <DEDUP_REMOVED lines=12> */
.L_x_174:
[----:B------:R-:W-:Y:S05]  /*190b0*/  BSYNC B1 ;  /* 0x0000000000017941 */ /* 0x000fea0003800000 */
.L_x_173:
        /* <DEDUP_REMOVED lines=12> */
.L_x_176:
[----:B------:R-:W-:Y:S05]  /*19180*/  BSYNC B1 ;  /* 0x0000000000017941 */ /* 0x000fea0003800000 */
.L_x_175:
        /* <DEDUP_REMOVED lines=12> */
.L_x_178:
[----:B------:R-:W-:Y:S05]  /*19250*/  BSYNC B1 ;  /* 0x0000000000017941 */ /* 0x000fea0003800000 */
.L_x_177:
        /* <DEDUP_REMOVED lines=12> */
.L_x_180:
[----:B------:R-:W-:Y:S05]  /*19320*/  BSYNC B1 ;  /* 0x0000000000017941 */ /* 0x000fea0003800000 */
.L_x_179:
        /* <DEDUP_REMOVED lines=12> */
.L_x_182:
[----:B------:R-:W-:Y:S05]  /*193f0*/  BSYNC B1 ;  /* 0x0000000000017941 */ /* 0x000fea0003800000 */
.L_x_181:
        /* <DEDUP_REMOVED lines=12> */
.L_x_184:
[----:B------:R-:W-:Y:S05]  /*194c0*/  BSYNC B1 ;  /* 0x0000000000017941 */ /* 0x000fea0003800000 */
.L_x_183:
        /* <DEDUP_REMOVED lines=12> */
.L_x_186:
[----:B------:R-:W-:Y:S05]  /*19590*/  BSYNC B1 ;  /* 0x0000000000017941 */ /* 0x000fea0003800000 */
.L_x_185:
        /* <DEDUP_REMOVED lines=12> */
.L_x_188:
[----:B------:R-:W-:Y:S05]  /*19660*/  BSYNC B1 ;  /* 0x0000000000017941 */ /* 0x000fea0003800000 */
.L_x_187:
        /* <DEDUP_REMOVED lines=12> */
.L_x_190:
[----:B------:R-:W-:Y:S05]  /*19730*/  BSYNC B1 ;  /* 0x0000000000017941 */ /* 0x000fea0003800000 */
.L_x_189:
        /* <DEDUP_REMOVED lines=12> */
.L_x_192:
[----:B------:R-:W-:Y:S05]  /*19800*/  BSYNC B1 ;  /* 0x0000000000017941 */ /* 0x000fea0003800000 */
.L_x_191:
        /* <DEDUP_REMOVED lines=12> */
.L_x_194:
[----:B------:R-:W-:Y:S05]  /*198d0*/  BSYNC B1 ;  /* 0x0000000000017941 */ /* 0x000fea0003800000 */
.L_x_193:
        /* <DEDUP_REMOVED lines=12> */
.L_x_196:
[----:B------:R-:W-:Y:S05]  /*199a0*/  BSYNC B1 ;  /* 0x0000000000017941 */ /* 0x000fea0003800000 */
.L_x_195:
        /* <DEDUP_REMOVED lines=12> */
.L_x_198:
[----:B------:R-:W-:Y:S05]  /*19a70*/  BSYNC B1 ;  /* 0x0000000000017941 */ /* 0x000fea0003800000 */
.L_x_197:
        /* <DEDUP_REMOVED lines=12> */
.L_x_200:
[----:B------:R-:W-:Y:S05]  /*19b40*/  BSYNC B1 ;  /* 0x0000000000017941 */ /* 0x000fea0003800000 */
.L_x_199:
        /* <DEDUP_REMOVED lines=12> */
.L_x_202:
[----:B------:R-:W-:Y:S05]  /*19c10*/  BSYNC B1 ;  /* 0x0000000000017941 */ /* 0x000fea0003800000 */
.L_x_201:
        /* <DEDUP_REMOVED lines=12> */
.L_x_204:
[----:B------:R-:W-:Y:S05]  /*19ce0*/  BSYNC B1 ;  /* 0x0000000000017941 */ /* 0x000fea0003800000 */
.L_x_203:
        /* <DEDUP_REMOVED lines=12> */
.L_x_206:
[----:B------:R-:W-:Y:S05]  /*19db0*/  BSYNC B1 ;  /* 0x0000000000017941 */ /* 0x000fea0003800000 */
.L_x_205:
        /* <DEDUP_REMOVED lines=12> */
.L_x_208:
[----:B------:R-:W-:Y:S05]  /*19e80*/  BSYNC B1 ;  /* 0x0000000000017941 */ /* 0x000fea0003800000 */
.L_x_207:
        /* <DEDUP_REMOVED lines=12> */
.L_x_210:
[----:B------:R-:W-:Y:S05]  /*19f50*/  BSYNC B1 ;  /* 0x0000000000017941 */ /* 0x000fea0003800000 */
.L_x_209:
        /* <DEDUP_REMOVED lines=12> */
.L_x_212:
[----:B------:R-:W-:Y:S05]  /*1a020*/  BSYNC B1 ;  /* 0x0000000000017941 */ /* 0x000fea0003800000 */
.L_x_211:
        /* <DEDUP_REMOVED lines=12> */
.L_x_214:
[----:B------:R-:W-:Y:S05]  /*1a0f0*/  BSYNC B1 ;  /* 0x0000000000017941 */ /* 0x000fea0003800000 */
.L_x_213:
        /* <DEDUP_REMOVED lines=12> */
.L_x_216:
[----:B------:R-:W-:Y:S05]  /*1a1c0*/  BSYNC B1 ;  /* 0x0000000000017941 */ /* 0x000fea0003800000 */
.L_x_215:
        /* <DEDUP_REMOVED lines=12> */
.L_x_218:
[----:B------:R-:W-:Y:S05]  /*1a290*/  BSYNC B1 ;  /* 0x0000000000017941 */ /* 0x000fea0003800000 */
.L_x_217:
        /* <DEDUP_REMOVED lines=12> */
.L_x_220:
[----:B------:R-:W-:Y:S05]  /*1a360*/  BSYNC B1 ;  /* 0x0000000000017941 */ /* 0x000fea0003800000 */
.L_x_219:
        /* <DEDUP_REMOVED lines=12> */
.L_x_222:
[----:B------:R-:W-:Y:S05]  /*1a430*/  BSYNC B1 ;  /* 0x0000000000017941 */ /* 0x000fea0003800000 */
.L_x_221:
        /* <DEDUP_REMOVED lines=12> */
.L_x_224:
[----:B------:R-:W-:Y:S05]  /*1a500*/  BSYNC B1 ;  /* 0x0000000000017941 */ /* 0x000fea0003800000 */
.L_x_223:
        /* <DEDUP_REMOVED lines=12> */
.L_x_226:
[----:B------:R-:W-:Y:S05]  /*1a5d0*/  BSYNC B1 ;  /* 0x0000000000017941 */ /* 0x000fea0003800000 */
.L_x_225:
        /* <DEDUP_REMOVED lines=12> */
.L_x_228:
[----:B------:R-:W-:Y:S05]  /*1a6a0*/  BSYNC B1 ;  /* 0x0000000000017941 */ /* 0x000fea0003800000 */
.L_x_227:
        /* <DEDUP_REMOVED lines=12> */
.L_x_230:
[----:B------:R-:W-:Y:S05]  /*1a770*/  BSYNC B1 ;  /* 0x0000000000017941 */ /* 0x000fea0003800000 */
.L_x_229:
        /* <DEDUP_REMOVED lines=12> */
.L_x_232:
[----:B------:R-:W-:Y:S05]  /*1a840*/  BSYNC B1 ;  /* 0x0000000000017941 */ /* 0x000fea0003800000 */
.L_x_231:
        /* <DEDUP_REMOVED lines=12> */
.L_x_234:
[----:B------:R-:W-:Y:S05]  /*1a910*/  BSYNC B1 ;  /* 0x0000000000017941 */ /* 0x000fea0003800000 */
.L_x_233:
        /* <DEDUP_REMOVED lines=12> */
.L_x_236:
[----:B------:R-:W-:Y:S05]  /*1a9e0*/  BSYNC B1 ;  /* 0x0000000000017941 */ /* 0x000fea0003800000 */
.L_x_235:
        /* <DEDUP_REMOVED lines=12> */
.L_x_238:
[----:B------:R-:W-:Y:S05]  /*1aab0*/  BSYNC B1 ;  /* 0x0000000000017941 */ /* 0x000fea0003800000 */
.L_x_237:
        /* <DEDUP_REMOVED lines=12> */
.L_x_240:
[----:B------:R-:W-:Y:S05]  /*1ab80*/  BSYNC B1 ;  /* 0x0000000000017941 */ /* 0x000fea0003800000 */
.L_x_239:
        /* <DEDUP_REMOVED lines=12> */
.L_x_242:
[----:B------:R-:W-:Y:S05]  /*1ac50*/  BSYNC B1 ;  /* 0x0000000000017941 */ /* 0x000fea0003800000 */
.L_x_241:
        /* <DEDUP_REMOVED lines=12> */
.L_x_244:
[----:B------:R-:W-:Y:S05]  /*1ad20*/  BSYNC B1 ;  /* 0x0000000000017941 */ /* 0x000fea0003800000 */
.L_x_243:
        /* <DEDUP_REMOVED lines=12> */
.L_x_246:
[----:B------:R-:W-:Y:S05]  /*1adf0*/  BSYNC B1 ;  /* 0x0000000000017941 */ /* 0x000fea0003800000 */
.L_x_245:
        /* <DEDUP_REMOVED lines=12> */
.L_x_248:
[----:B------:R-:W-:Y:S05]  /*1aec0*/  BSYNC B1 ;  /* 0x0000000000017941 */ /* 0x000fea0003800000 */
.L_x_247:
        /* <DEDUP_REMOVED lines=12> */
.L_x_250:
[----:B------:R-:W-:Y:S05]  /*1af90*/  BSYNC B1 ;  /* 0x0000000000017941 */ /* 0x000fea0003800000 */
.L_x_249:
        /* <DEDUP_REMOVED lines=12> */
.L_x_252:
[----:B------:R-:W-:Y:S05]  /*1b060*/  BSYNC B1 ;  /* 0x0000000000017941 */ /* 0x000fea0003800000 */
.L_x_251:
        /* <DEDUP_REMOVED lines=12> */
.L_x_254:
[----:B------:R-:W-:Y:S05]  /*1b130*/  BSYNC B1 ;  /* 0x0000000000017941 */ /* 0x000fea0003800000 */
.L_x_253:
        /* <DEDUP_REMOVED lines=12> */
.L_x_256:
[----:B------:R-:W-:Y:S05]  /*1b200*/  BSYNC B1 ;  /* 0x0000000000017941 */ /* 0x000fea0003800000 */
.L_x_255:
[----:B0-----:R-:W2:Y:S01]  /*1b210*/  LDL.LU R5, [R1+0x200] ;  /* 0x0002000001057983 */ /* 0x001ea20000300800 */
[----:B-----5:R-:W-:Y:S01]  /*1b220*/  LOP3.LUT R4, R4, 0xff, RZ, 0xc0, !PT ;  /* 0x000000ff04047812 */ /* 0x020fe200078ec0ff */
[----:B------:R-:W-:Y:S01]  /*1b230*/  BSSY B1, `(.L_x_257) ;  /* 0x000000b000017945 */ /* 0x000fe20003800000 */
[----:B------:R-:W-:Y:S02]  /*1b240*/  ISETP.LT.OR P3, PT, R0, 0xda, !P1 ;  /* 0x000000da0000780c */ /* 0x000fe40004f61670 */
[----:B------:R-:W-:-:S05]  /*1b250*/  F2FP.F16.E4M3.UNPACK_B R4, R4 ;  /* 0x00000004ff04723e */ /* 0x000fca00020006ff */
[----:B------:R-:W-:-:S05]  /*1b260*/  HADD2.F32 R4, -RZ, R4.H0_H0 ;  /* 0x20000004ff047230 */ /* 0x000fca0000004100 */
[----:B------:R-:W-:-:S04]  /*1b270*/  FMUL R4, R4, UR21 ;  /* 0x0000001504047c20 */ /* 0x000fc80008400000 */
[----:B--2---:R-:W-:-:S05]  /*1b280*/  FFMA R4, R5, UR20, R4 ;  /* 0x0000001405047c23 */ /* 0x004fca0008000004 */
[----:B------:R-:W-:Y:S02]  /*1b290*/  F2FP.SATFINITE.E4M3.F32.PACK_AB_MERGE_C R5, RZ, R4, RZ ;  /* 0x00000004ff05723e */ /* 0x000fe400048070ff */
[----:B------:R-:W-:-:S03]  /*1b2a0*/  PRMT R4, RZ, 0x7610, R4 ;  /* 0x00007610ff047816 */ /* 0x000fc60000000004 */
[----:B------:R0:W-:Y:S01]  /*1b2b0*/  @!P5 STG.E.U8 desc[UR14][R24.64+0xd8], R5 ;  /* 0x0000d8051800d986 */ /* 0x0001e2000c10110e */
[----:B------:R-:W-:Y:S05]  /*1b2c0*/  @P3 BRA `(.L_x_258) ;  /* 0x0000000000043947 */ /* 0x000fea0003800000 */
[----:B------:R2:W5:Y:S02]  /*1b2d0*/  LDG.E.U8 R4, desc[UR14][R32.64+0xd9] ;  /* 0x0000d90e20047981 */ /* 0x000564000c1e1100 */
.L_x_258:
[----:B------:R-:W-:Y:S05]  /*1b2e0*/  BSYNC B1 ;  /* 0x0000000000017941 */ /* 0x000fea0003800000 */
.L_x_257:
[----:B0-----:R-:W3:Y:S01]  /*1b2f0*/  LDL.LU R5, [R1+0x204] ;  /* 0x0002040001057983 */ /* 0x001ee20000300800 */
[----:B-----5:R-:W-:Y:S01]  /*1b300*/  LOP3.LUT R4, R4, 0xff, RZ, 0xc0, !PT ;  /* 0x000000ff04047812 */ /* 0x020fe200078ec0ff */
[----:B------:R-:W-:Y:S01]  /*1b310*/  BSSY B1, `(.L_x_259) ;  /* 0x000000b000017945 */ /* 0x000fe20003800000 */
[----:B------:R-:W-:Y:S02]  /*1b320*/  ISETP.LT.OR P5, PT, R0, 0xd9, !P2 ;  /* 0x000000d90000780c */ /* 0x000fe400057a1670 */
[----:B------:R-:W-:-:S05]  /*1b330*/  F2FP.F16.E4M3.UNPACK_B R4, R4 ;  /* 0x00000004ff04723e */ /* 0x000fca00020006ff */
[----:B------:R-:W-:-:S05]  /*1b340*/  HADD2.F32 R4, -RZ, R4.H0_H0 ;  /* 0x20000004ff047230 */ /* 0x000fca0000004100 */
[----:B------:R-:W-:-:S04]  /*1b350*/  FMUL R4, R4, UR21 ;  /* 0x0000001504047c20 */ /* 0x000fc80008400000 */
[----:B---3--:R-:W-:-:S05]  /*1b360*/  FFMA R4, R5, UR20, R4 ;  /* 0x0000001405047c23 */ /* 0x008fca0008000004 */
[----:B------:R-:W-:Y:S02]  /*1b370*/  F2FP.SATFINITE.E4M3.F32.PACK_AB_MERGE_C R5, RZ, R4, RZ ;  /* 0x00000004ff05723e */ /* 0x000fe400048070ff */
[----:B------:R-:W-:-:S03]  /*1b380*/  PRMT R4, RZ, 0x7610, R4 ;  /* 0x00007610ff047816 */ /* 0x000fc60000000004 */
[----:B------:R0:W-:Y:S01]  /*1b390*/  @!P3 STG.E.U8 desc[UR14][R24.64+0xd9], R5 ;  /* 0x0000d9051800b986 */ /* 0x0001e2000c10110e */
[----:B------:R-:W-:Y:S05]  /*1b3a0*/  @P5 BRA `(.L_x_260) ;  /* 0x0000000000045947 */ /* 0x000fea0003800000 */
[----:B------:R3:W5:Y:S02]  /*1b3b0*/  LDG.E.U8 R4, desc[UR14][R2.64+0xd8] ;  /* 0x0000d80e02047981 */ /* 0x000764000c1e1100 */
.L_x_260:
[----:B------:R-:W-:Y:S05]  /*1b3c0*/  BSYNC B1 ;  /* 0x0000000000017941 */ /* 0x000fea0003800000 */
.L_x_259:
        /* <DEDUP_REMOVED lines=13> */
.L_x_262:
[----:B------:R-:W-:Y:S05]  /*1b4a0*/  BSYNC B1 ;  /* 0x0000000000017941 */ /* 0x000fea0003800000 */
.L_x_261:
        /* <DEDUP_REMOVED lines=13> */
.L_x_264:
[----:B------:R-:W-:Y:S05]  /*1b580*/  BSYNC B1 ;  /* 0x0000000000017941 */ /* 0x000fea0003800000 */
.L_x_263:
        /* <DEDUP_REMOVED lines=13> */
.L_x_266:
[----:B------:R-:W-:Y:S05]  /*1b660*/  BSYNC B1 ;  /* 0x0000000000017941 */ /* 0x000fea0003800000 */
.L_x_265:
        /* <DEDUP_REMOVED lines=13> */
.L_x_268:
[----:B------:R-:W-:Y:S05]  /*1b740*/  BSYNC B1 ;  /* 0x0000000000017941 */ /* 0x000fea0003800000 */
.L_x_267:
        /* <DEDUP_REMOVED lines=13> */
.L_x_270:
[----:B------:R-:W-:Y:S05]  /*1b820*/  BSYNC B1 ;  /* 0x0000000000017941 */ /* 0x000fea0003800000 */
.L_x_269:
        /* <DEDUP_REMOVED lines=13> */
.L_x_272:
[----:B------:R-:W-:Y:S05]  /*1b900*/  BSYNC B1 ;  /* 0x0000000000017941 */ /* 0x000fea0003800000 */
.L_x_271:
        /* <DEDUP_REMOVED lines=13> */
.L_x_274:
[----:B------:R-:W-:Y:S05]  /*1b9e0*/  BSYNC B1 ;  /* 0x0000000000017941 */ /* 0x000fea0003800000 */
.L_x_273:
        /* <DEDUP_REMOVED lines=13> */
.L_x_276:
[----:B------:R-:W-:Y:S05]  /*1bac0*/  BSYNC B1 ;  /* 0x0000000000017941 */ /* 0x000fea0003800000 */
.L_x_275:
        /* <DEDUP_REMOVED lines=13> */
.L_x_278:
[----:B------:R-:W-:Y:S05]  /*1bba0*/  BSYNC B1 ;  /* 0x0000000000017941 */ /* 0x000fea0003800000 */
.L_x_277:
        /* <DEDUP_REMOVED lines=13> */
.L_x_280:
[----:B------:R-:W-:Y:S05]  /*1bc80*/  BSYNC B1 ;  /* 0x0000000000017941 */ /* 0x000fea0003800000 */
.L_x_279:
        /* <DEDUP_REMOVED lines=13> */
.L_x_282:
[----:B------:R-:W-:Y:S05]  /*1bd60*/  BSYNC B1 ;  /* 0x0000000000017941 */ /* 0x000fea0003800000 */
.L_x_281:
        /* <DEDUP_REMOVED lines=13> */
.L_x_284:
[----:B------:R-:W-:Y:S05]  /*1be40*/  BSYNC B1 ;  /* 0x0000000000017941 */ /* 0x000fea0003800000 */
.L_x_283:
        /* <DEDUP_REMOVED lines=13> */
.L_x_286:
[----:B------:R-:W-:Y:S05]  /*1bf20*/  BSYNC B1 ;  /* 0x0000000000017941 */ /* 0x000fea0003800000 */
.L_x_285:
        /* <DEDUP_REMOVED lines=13> */
.L_x_288:
[----:B------:R-:W-:Y:S05]  /*1c000*/  BSYNC B1 ;  /* 0x0000000000017941 */ /* 0x000fea0003800000 */
.L_x_287:
        /* <DEDUP_REMOVED lines=13> */
.L_x_290:
[----:B------:R-:W-:Y:S05]  /*1c0e0*/  BSYNC B1 ;  /* 0x0000000000017941 */ /* 0x000fea0003800000 */
.L_x_289:
        /* <DEDUP_REMOVED lines=13> */
.L_x_292:
[----:B------:R-:W-:Y:S05]  /*1c1c0*/  BSYNC B1 ;  /* 0x0000000000017941 */ /* 0x000fea0003800000 */
.L_x_291:
        /* <DEDUP_REMOVED lines=13> */
.L_x_294:
[----:B------:R-:W-:Y:S05]  /*1c2a0*/  BSYNC B1 ;  /* 0x0000000000017941 */ /* 0x000fea0003800000 */
.L_x_293:
[----:B------:R-:W2:Y:S01]  /*1c2b0*/  LDL.LU R7, [R1+0x24c] ;  /* 0x00024c0001077983 */ /* 0x000ea20000300800 */
[----:B-----5:R-:W-:Y:S01]  /*1c2c0*/  LOP3.LUT R4, R4, 0xff, RZ, 0xc0, !PT ;  /* 0x000000ff04047812 */ /* 0x020fe200078ec0ff */
[----:B------:R-:W-:Y:S01]  /*1c2d0*/  BSSY B1, `(.L_x_295) ;  /* 0x0000013000017945 */ /* 0x000fe20003800000 */
[----:B0-----:R-:W-:Y:S02]  /*1c2e0*/  IADD3 R5, P1, R35, 0x80, RZ ;  /* 0x0000008023057810 */ /* 0x001fe40007f3e0ff */
[----:B------:R-:W-:-:S03]  /*1c2f0*/  F2FP.F16.E4M3.UNPACK_B R4, R4 ;  /* 0x00000004ff04723e */ /* 0x000fc600020006ff */
[----:B--234-:R-:W-:Y:S01]  /*1c300*/  IMAD.X R2, RZ, RZ, R39, P1 ;  /* 0x000000ffff027224 */ /* 0x01cfe200008e0627 */
[----:B------:R-:W-:Y:S01]  /*1c310*/  ISETP.GE.AND P1, PT, R34, 0x81, PT ;  /* 0x000000812200780c */ /* 0x000fe20003f26270 */
[----:B------:R-:W-:Y:S02]  /*1c320*/  HADD2.F32 R4, -RZ, R4.H0_H0 ;  /* 0x20000004ff047230 */ /* 0x000fe40000004100 */
[----:B------:R-:W-:Y:S01]  /*1c330*/  IMAD R6, R2, UR6, RZ ;  /* 0x0000000602067c24 */ /* 0x000fe2000f8e02ff */
[----:B------:R-:W-:Y:S01]  /*1c340*/  ISETP.LT.OR P5, PT, R0, 0x1, !P1 ;  /* 0x000000010000780c */ /* 0x000fe20004fa1670 */
[----:B------:R-:W-:-:S04]  /*1c350*/  IMAD.WIDE.U32 R2, R5, UR6, R36 ;  /* 0x0000000605027c25 */ /* 0x000fc8000f8e0024 */
[----:B------:R-:W-:Y:S01]  /*1c360*/  FMUL R4, R4, UR21 ;  /* 0x0000001504047c20 */ /* 0x000fe20008400000 */
[----:B------:R-:W-:Y:S01]  /*1c370*/  IMAD R5, R5, UR7, R6 ;  /* 0x0000000705057c24 */ /* 0x000fe2000f8e0206 */
[----:B------:R-:W-:-:S04]  /*1c380*/  IADD3 R2, P3, R2, UR8, RZ ;  /* 0x0000000802027c10 */ /* 0x000fc8000ff7e0ff */
[----:B------:R-:W-:Y:S01]  /*1c390*/  IADD3.X R3, R3, UR9, R5, P3, !PT ;  /* 0x0000000903037c10 */ /* 0x000fe20009ffe405 */
[----:B------:R-:W-:-:S05]  /*1c3a0*/  FFMA R4, R7, UR20, R4 ;  /* 0x0000001407047c23 */ /* 0x000fca0008000004 */
[----:B------:R-:W-:Y:S02]  /*1c3b0*/  F2FP.SATFINITE.E4M3.F32.PACK_AB_MERGE_C R7, RZ, R4, RZ ;  /* 0x00000004ff07723e */ /* 0x000fe400048070ff */
[----:B------:R-:W-:-:S03]  /*1c3c0*/  PRMT R4, RZ, 0x7610, R4 ;  /* 0x00007610ff047816 */ /* 0x000fc60000000004 */
[----:B------:R0:W-:Y:S01]  /*1c3d0*/  @!P2 STG.E.U8 desc[UR14][R26.64+0xf9], R7 ;  /* 0x0000f9071a00a986 */ /* 0x0001e2000c10110e */
[----:B------:R-:W-:Y:S05]  /*1c3e0*/  @P5 BRA `(.L_x_296) ;  /* 0x0000000000045947 */ /* 0x000fea0003800000 */
[----:B------:R2:W5:Y:S02]  /*1c3f0*/  LDG.E.U8 R4, desc[UR14][R2.64] ;  /* 0x0000000e02047981 */ /* 0x000564000c1e1100 */
.L_x_296:
[----:B------:R-:W-:Y:S05]  /*1c400*/  BSYNC B1 ;  /* 0x0000000000017941 */ /* 0x000fea0003800000 */
.L_x_295:
[----:B------:R-:W3:Y:S01]  /*1c410*/  LDL.LU R5, [R1+0x250] ;  /* 0x0002500001057983 */ /* 0x000ee20000300800 */
        /* <DEDUP_REMOVED lines=12> */
.L_x_298:
[----:B------:R-:W-:Y:S05]  /*1c4e0*/  BSYNC B1 ;  /* 0x0000000000017941 */ /* 0x000fea0003800000 */
.L_x_297:
[----:B---3--:R-:W3:Y:S01]  /*1c4f0*/  LDL.LU R5, [R1+0x254] ;  /* 0x0002540001057983 */ /* 0x008ee20000300800 */
[----:B-----5:R-:W-:Y:S01]  /*1c500*/  LOP3.LUT R4, R4, 0xff, RZ, 0xc0, !PT ;  /* 0x000000ff04047812 */ /* 0x020fe200078ec0ff */
[----:B------:R-:W-:Y:S01]  /*1c510*/  BSSY B1, `(.L_x_299) ;  /* 0x0000013000017945 */ /* 0x000fe20003800000 */
[----:B------:R-:W-:Y:S02]  /*1c520*/  IADD3 R35, P2, R35, 0x88, RZ ;  /* 0x0000008823237810 */ /* 0x000fe40007f5e0ff */
[----:B------:R-:W-:Y:S02]  /*1c530*/  F2FP.F16.E4M3.UNPACK_B R4, R4 ;  /* 0x00000004ff04723e */ /* 0x000fe400020006ff */
[----:B------:R-:W-:Y:S01]  /*1c540*/  PRMT R6, RZ, 0x7610, R6 ;  /* 0x00007610ff067816 */ /* 0x000fe20000000006 */
[----:B------:R-:W-:Y:S01]  /*1c550*/  IMAD.X R38, RZ, RZ, R39, P2 ;  /* 0x000000ffff267224 */ /* 0x000fe200010e0627 */
[----:B------:R-:W-:Y:S01]  /*1c560*/  ISETP.GE.AND P2, PT, R34, 0x89, PT ;  /* 0x000000892200780c */ /* 0x000fe20003f46270 */
[----:B------:R-:W-:-:S02]  /*1c570*/  HADD2.F32 R4, -RZ, R4.H0_H0 ;  /* 0x20000004ff047230 */ /* 0x000fc40000004100 */
[----:B------:R-:W-:Y:S01]  /*1c580*/  IMAD R38, R38, UR6, RZ ;  /* 0x0000000626267c24 */ /* 0x000fe2000f8e02ff */
[----:B------:R-:W-:Y:S01]  /*1c590*/  ISETP.LT.OR P5, PT, R0, 0x1, !P2 ;  /* 0x000000010000780c */ /* 0x000fe200057a1670 */
[----:B------:R-:W-:-:S04]  /*1c5a0*/  IMAD.WIDE.U32 R36, R35, UR6, R36 ;  /* 0x0000000623247c25 */ /* 0x000fc8000f8e0024 */
[----:B------:R-:W-:Y:S01]  /*1c5b0*/  FMUL R4, R4, UR21 ;  /* 0x0000001504047c20 */ /* 0x000fe20008400000 */
[----:B------:R-:W-:-:S03]  /*1c5c0*/  IMAD R35, R35, UR7, R38 ;  /* 0x0000000723237c24 */ /* 0x000fc6000f8e0226 */
[----:B---3--:R-:W-:Y:S01]  /*1c5d0*/  FFMA R5, R5, UR20, R4 ;  /* 0x0000001405057c23 */ /* 0x008fe20008000004 */
[----:B------:R-:W-:-:S04]  /*1c5e0*/  IADD3 R4, P6, R36, UR8, RZ ;  /* 0x0000000824047c10 */ /* 0x000fc8000ffde0ff */
[----:B0-----:R-:W-:Y:S02]  /*1c5f0*/  F2FP.SATFINITE.E4M3.F32.PACK_AB_MERGE_C R7, RZ, R5, RZ ;  /* 0x00000005ff07723e */ /* 0x001fe400048070ff */
[----:B------:R-:W-:-:S03]  /*1c600*/  IADD3.X R5, R37, UR9, R35, P6, !PT ;  /* 0x0000000925057c10 */ /* 0x000fc6000b7fe423 */
[----:B------:R0:W-:Y:S01]  /*1c610*/  @!P3 STG.E.U8 desc[UR14][R30.64+0x1], R7 ;  /* 0x000001071e00b986 */ /* 0x0001e2000c10110e */
[----:B------:R-:W-:Y:S05]  /*1c620*/  @P5 BRA `(.L_x_300) ;  /* 0x0000000000045947 */ /* 0x000fea0003800000 */
[----:B------:R3:W5:Y:S02]  /*1c630*/  LDG.E.U8 R6, desc[UR14][R4.64] ;  /* 0x0000000e04067981 */ /* 0x000764000c1e1100 */
.L_x_300:
[----:B------:R-:W-:Y:S05]  /*1c640*/  BSYNC B1 ;  /* 0x0000000000017941 */ /* 0x000fea0003800000 */
.L_x_299:
        /* <DEDUP_REMOVED lines=13> */
.L_x_302:
[----:B------:R-:W-:Y:S05]  /*1c720*/  BSYNC B1 ;  /* 0x0000000000017941 */ /* 0x000fea0003800000 */
.L_x_301:
        /* <DEDUP_REMOVED lines=13> */
.L_x_304:
[----:B------:R-:W-:Y:S05]  /*1c800*/  BSYNC B1 ;  /* 0x0000000000017941 */ /* 0x000fea0003800000 */
.L_x_303:
        /* <DEDUP_REMOVED lines=13> */
.L_x_306:
[----:B------:R-:W-:Y:S05]  /*1c8e0*/  BSYNC B1 ;  /* 0x0000000000017941 */ /* 0x000fea0003800000 */
.L_x_305:
        /* <DEDUP_REMOVED lines=13> */
.L_x_308:
[----:B------:R-:W-:Y:S05]  /*1c9c0*/  BSYNC B1 ;  /* 0x0000000000017941 */ /* 0x000fea0003800000 */
.L_x_307:
        /* <DEDUP_REMOVED lines=13> */
.L_x_310:
[----:B------:R-:W-:Y:S05]  /*1caa0*/  BSYNC B1 ;  /* 0x0000000000017941 */ /* 0x000fea0003800000 */
.L_x_309:
        /* <DEDUP_REMOVED lines=13> */
.L_x_312:
[----:B------:R-:W-:Y:S05]  /*1cb80*/  BSYNC B1 ;  /* 0x0000000000017941 */ /* 0x000fea0003800000 */
.L_x_311:
        /* <DEDUP_REMOVED lines=13> */
.L_x_314:
[----:B------:R-:W-:Y:S05]  /*1cc60*/  BSYNC B1 ;  /* 0x0000000000017941 */ /* 0x000fea0003800000 */
.L_x_313:
        /* <DEDUP_REMOVED lines=13> */
.L_x_316:
[----:B------:R-:W-:Y:S05]  /*1cd40*/  BSYNC B1 ;  /* 0x0000000000017941 */ /* 0x000fea0003800000 */
.L_x_315:
        /* <DEDUP_REMOVED lines=13> */
.L_x_318:
[----:B------:R-:W-:Y:S05]  /*1ce20*/  BSYNC B1 ;  /* 0x0000000000017941 */ /* 0x000fea0003800000 */
.L_x_317:
        /* <DEDUP_REMOVED lines=13> */
.L_x_320:
[----:B------:R-:W-:Y:S05]  /*1cf00*/  BSYNC B1 ;  /* 0x0000000000017941 */ /* 0x000fea0003800000 */
.L_x_319:
        /* <DEDUP_REMOVED lines=13> */
.L_x_322:
[----:B------:R-:W-:Y:S05]  /*1cfe0*/  BSYNC B1 ;  /* 0x0000000000017941 */ /* 0x000fea0003800000 */
.L_x_321:
        /* <DEDUP_REMOVED lines=13> */
.L_x_324:
[----:B------:R-:W-:Y:S05]  /*1d0c0*/  BSYNC B1 ;  /* 0x0000000000017941 */ /* 0x000fea0003800000 */
.L_x_323:
        /* <DEDUP_REMOVED lines=13> */
.L_x_326:
[----:B------:R-:W-:Y:S05]  /*1d1a0*/  BSYNC B1 ;  /* 0x0000000000017941 */ /* 0x000fea0003800000 */
.L_x_325:
        /* <DEDUP_REMOVED lines=13> */
.L_x_328:
[----:B------:R-:W-:Y:S05]  /*1d280*/  BSYNC B1 ;  /* 0x0000000000017941 */ /* 0x000fea0003800000 */
.L_x_327:
        /* <DEDUP_REMOVED lines=13> */
.L_x_330:
[----:B------:R-:W-:Y:S05]  /*1d360*/  BSYNC B1 ;  /* 0x0000000000017941 */ /* 0x000fea0003800000 */
.L_x_329:
        /* <DEDUP_REMOVED lines=13> */
.L_x_332:
[----:B------:R-:W-:Y:S05]  /*1d440*/  BSYNC B1 ;  /* 0x0000000000017941 */ /* 0x000fea0003800000 */
.L_x_331:
        /* <DEDUP_REMOVED lines=13> */
.L_x_334:
[----:B------:R-:W-:Y:S05]  /*1d520*/  BSYNC B1 ;  /* 0x0000000000017941 */ /* 0x000fea0003800000 */
.L_x_333:
        /* <DEDUP_REMOVED lines=13> */
.L_x_336:
[----:B------:R-:W-:Y:S05]  /*1d600*/  BSYNC B1 ;  /* 0x0000000000017941 */ /* 0x000fea0003800000 */
.L_x_335:
        /* <DEDUP_REMOVED lines=13> */
.L_x_338:
[----:B------:R-:W-:Y:S05]  /*1d6e0*/  BSYNC B1 ;  /* 0x0000000000017941 */ /* 0x000fea0003800000 */
.L_x_337:
        /* <DEDUP_REMOVED lines=13> */
.L_x_340:
[----:B------:R-:W-:Y:S05]  /*1d7c0*/  BSYNC B1 ;  /* 0x0000000000017941 */ /* 0x000fea0003800000 */
.L_x_339:
        /* <DEDUP_REMOVED lines=13> */
.L_x_342:
[----:B------:R-:W-:Y:S05]  /*1d8a0*/  BSYNC B1 ;  /* 0x0000000000017941 */ /* 0x000fea0003800000 */
.L_x_341:
        /* <DEDUP_REMOVED lines=13> */
.L_x_344:
[----:B------:R-:W-:Y:S05]  /*1d980*/  BSYNC B1 ;  /* 0x0000000000017941 */ /* 0x000fea0003800000 */
.L_x_343:
        /* <DEDUP_REMOVED lines=13> */
.L_x_346:
[----:B------:R-:W-:Y:S05]  /*1da60*/  BSYNC B1 ;  /* 0x0000000000017941 */ /* 0x000fea0003800000 */
.L_x_345:
        /* <DEDUP_REMOVED lines=13> */
.L_x_348:
[----:B------:R-:W-:Y:S05]  /*1db40*/  BSYNC B1 ;  /* 0x0000000000017941 */ /* 0x000fea0003800000 */
.L_x_347:
        /* <DEDUP_REMOVED lines=13> */
.L_x_350:
[----:B------:R-:W-:Y:S05]  /*1dc20*/  BSYNC B1 ;  /* 0x0000000000017941 */ /* 0x000fea0003800000 */
.L_x_349:
        /* <DEDUP_REMOVED lines=13> */
.L_x_352:
[----:B------:R-:W-:Y:S05]  /*1dd00*/  BSYNC B1 ;  /* 0x0000000000017941 */ /* 0x000fea0003800000 */
.L_x_351:
        /* <DEDUP_REMOVED lines=13> */
.L_x_354:
[----:B------:R-:W-:Y:S05]  /*1dde0*/  BSYNC B1 ;  /* 0x0000000000017941 */ /* 0x000fea0003800000 */
.L_x_353:
        /* <DEDUP_REMOVED lines=13> */
.L_x_356:
[----:B------:R-:W-:Y:S05]  /*1dec0*/  BSYNC B1 ;  /* 0x0000000000017941 */ /* 0x000fea0003800000 */
.L_x_355:
        /* <DEDUP_REMOVED lines=13> */
.L_x_358:
[----:B------:R-:W-:Y:S05]  /*1dfa0*/  BSYNC B1 ;  /* 0x0000000000017941 */ /* 0x000fea0003800000 */
.L_x_357:
        /* <DEDUP_REMOVED lines=13> */
.L_x_360:
[----:B------:R-:W-:Y:S05]  /*1e080*/  BSYNC B1 ;  /* 0x0000000000017941 */ /* 0x000fea0003800000 */
.L_x_359:
        /* <DEDUP_REMOVED lines=13> */
.L_x_362:
[----:B------:R-:W-:Y:S05]  /*1e160*/  BSYNC B1 ;  /* 0x0000000000017941 */ /* 0x000fea0003800000 */
.L_x_361:
        /* <DEDUP_REMOVED lines=13> */
.L_x_364:
[----:B------:R-:W-:Y:S05]  /*1e240*/  BSYNC B1 ;  /* 0x0000000000017941 */ /* 0x000fea0003800000 */
.L_x_363:
        /* <DEDUP_REMOVED lines=13> */
.L_x_366:
[----:B------:R-:W-:Y:S05]  /*1e320*/  BSYNC B1 ;  /* 0x0000000000017941 */ /* 0x000fea0003800000 */
.L_x_365:
        /* <DEDUP_REMOVED lines=13> */
.L_x_368:
[----:B------:R-:W-:Y:S05]  /*1e400*/  BSYNC B1 ;  /* 0x0000000000017941 */ /* 0x000fea0003800000 */
.L_x_367:
        /* <DEDUP_REMOVED lines=13> */
.L_x_370:
[----:B------:R-:W-:Y:S05]  /*1e4e0*/  BSYNC B1 ;  /* 0x0000000000017941 */ /* 0x000fea0003800000 */
.L_x_369:
        /* <DEDUP_REMOVED lines=13> */
.L_x_372:
[----:B------:R-:W-:Y:S05]  /*1e5c0*/  BSYNC B1 ;  /* 0x0000000000017941 */ /* 0x000fea0003800000 */
.L_x_371:
        /* <DEDUP_REMOVED lines=13> */
.L_x_374:
[----:B------:R-:W-:Y:S05]  /*1e6a0*/  BSYNC B1 ;  /* 0x0000000000017941 */ /* 0x000fea0003800000 */
.L_x_373:
        /* <DEDUP_REMOVED lines=13> */
.L_x_376:
[----:B------:R-:W-:Y:S05]  /*1e780*/  BSYNC B1 ;  /* 0x0000000000017941 */ /* 0x000fea0003800000 */
.L_x_375:
        /* <DEDUP_REMOVED lines=13> */
.L_x_378:
[----:B------:R-:W-:Y:S05]  /*1e860*/  BSYNC B1 ;  /* 0x0000000000017941 */ /* 0x000fea0003800000 */
.L_x_377:
        /* <DEDUP_REMOVED lines=13> */
.L_x_380:
[----:B------:R-:W-:Y:S05]  /*1e940*/  BSYNC B1 ;  /* 0x0000000000017941 */ /* 0x000fea0003800000 */
.L_x_379:
        /* <DEDUP_REMOVED lines=13> */
.L_x_382:
[----:B------:R-:W-:Y:S05]  /*1ea20*/  BSYNC B1 ;  /* 0x0000000000017941 */ /* 0x000fea0003800000 */
.L_x_381:
        /* <DEDUP_REMOVED lines=13> */
.L_x_384:
[----:B------:R-:W-:Y:S05]  /*1eb00*/  BSYNC B1 ;  /* 0x0000000000017941 */ /* 0x000fea0003800000 */
.L_x_383:
        /* <DEDUP_REMOVED lines=13> */
.L_x_386:
[----:B------:R-:W-:Y:S05]  /*1ebe0*/  BSYNC B1 ;  /* 0x0000000000017941 */ /* 0x000fea0003800000 */
.L_x_385:
        /* <DEDUP_REMOVED lines=13> */
.L_x_388:
[----:B------:R-:W-:Y:S05]  /*1ecc0*/  BSYNC B1 ;  /* 0x0000000000017941 */ /* 0x000fea0003800000 */
.L_x_387:
        /* <DEDUP_REMOVED lines=13> */
.L_x_390:
[----:B------:R-:W-:Y:S05]  /*1eda0*/  BSYNC B1 ;  /* 0x0000000000017941 */ /* 0x000fea0003800000 */
.L_x_389:
        /* <DEDUP_REMOVED lines=13> */
.L_x_392:
[----:B------:R-:W-:Y:S05]  /*1ee80*/  BSYNC B1 ;  /* 0x0000000000017941 */ /* 0x000fea0003800000 */
.L_x_391:
        /* <DEDUP_REMOVED lines=13> */
.L_x_394:
[----:B------:R-:W-:Y:S05]  /*1ef60*/  BSYNC B1 ;  /* 0x0000000000017941 */ /* 0x000fea0003800000 */
.L_x_393:
        /* <DEDUP_REMOVED lines=13> */
.L_x_396:
[----:B------:R-:W-:Y:S05]  /*1f040*/  BSYNC B1 ;  /* 0x0000000000017941 */ /* 0x000fea0003800000 */
.L_x_395:
        /* <DEDUP_REMOVED lines=13> */
.L_x_398:
[----:B------:R-:W-:Y:S05]  /*1f120*/  BSYNC B1 ;  /* 0x0000000000017941 */ /* 0x000fea0003800000 */
.L_x_397:
        /* <DEDUP_REMOVED lines=13> */
.L_x_400:
[----:B------:R-:W-:Y:S05]  /*1f200*/  BSYNC B1 ;  /* 0x0000000000017941 */ /* 0x000fea0003800000 */
.L_x_399:
        /* <DEDUP_REMOVED lines=13> */
.L_x_402:
[----:B------:R-:W-:Y:S05]  /*1f2e0*/  BSYNC B1 ;  /* 0x0000000000017941 */ /* 0x000fea0003800000 */
.L_x_401:
        /* <DEDUP_REMOVED lines=13> */
.L_x_404:
[----:B------:R-:W-:Y:S05]  /*1f3c0*/  BSYNC B1 ;  /* 0x0000000000017941 */ /* 0x000fea0003800000 */
.L_x_403:
        /* <DEDUP_REMOVED lines=13> */
.L_x_406:
[----:B------:R-:W-:Y:S05]  /*1f4a0*/  BSYNC B1 ;  /* 0x0000000000017941 */ /* 0x000fea0003800000 */
.L_x_405:
        /* <DEDUP_REMOVED lines=13> */
.L_x_408:
[----:B------:R-:W-:Y:S05]  /*1f580*/  BSYNC B1 ;  /* 0x0000000000017941 */ /* 0x000fea0003800000 */
.L_x_407:
        /* <DEDUP_REMOVED lines=13> */
.L_x_410:
[----:B------:R-:W-:Y:S05]  /*1f660*/  BSYNC B1 ;  /* 0x0000000000017941 */ /* 0x000fea0003800000 */
.L_x_409:
        /* <DEDUP_REMOVED lines=13> */
.L_x_412:
[----:B------:R-:W-:Y:S05]  /*1f740*/  BSYNC B1 ;  /* 0x0000000000017941 */ /* 0x000fea0003800000 */
.L_x_411:
        /* <DEDUP_REMOVED lines=13> */
.L_x_414:
[----:B------:R-:W-:Y:S05]  /*1f820*/  BSYNC B1 ;  /* 0x0000000000017941 */ /* 0x000fea0003800000 */
.L_x_413:
        /* <DEDUP_REMOVED lines=13> */
.L_x_416:
[----:B------:R-:W-:Y:S05]  /*1f900*/  BSYNC B1 ;  /* 0x0000000000017941 */ /* 0x000fea0003800000 */
.L_x_415:
        /* <DEDUP_REMOVED lines=13> */
.L_x_418:
[----:B------:R-:W-:Y:S05]  /*1f9e0*/  BSYNC B1 ;  /* 0x0000000000017941 */ /* 0x000fea0003800000 */
.L_x_417:
        /* <DEDUP_REMOVED lines=13> */
.L_x_420:
[----:B------:R-:W-:Y:S05]  /*1fac0*/  BSYNC B1 ;  /* 0x0000000000017941 */ /* 0x000fea0003800000 */
.L_x_419:
        /* <DEDUP_REMOVED lines=13> */
.L_x_422:
[----:B------:R-:W-:Y:S05]  /*1fba0*/  BSYNC B1 ;  /* 0x0000000000017941 */ /* 0x000fea0003800000 */
.L_x_421:
        /* <DEDUP_REMOVED lines=13> */
.L_x_424:
[----:B------:R-:W-:Y:S05]  /*1fc80*/  BSYNC B1 ;  /* 0x0000000000017941 */ /* 0x000fea0003800000 */
.L_x_423:
        /* <DEDUP_REMOVED lines=13> */
.L_x_426:
[----:B------:R-:W-:Y:S05]  /*1fd60*/  BSYNC B1 ;  /* 0x0000000000017941 */ /* 0x000fea0003800000 */
.L_x_425:
        /* <DEDUP_REMOVED lines=13> */
.L_x_428:
[----:B------:R-:W-:Y:S05]  /*1fe40*/  BSYNC B1 ;  /* 0x0000000000017941 */ /* 0x000fea0003800000 */
.L_x_427:
        /* <DEDUP_REMOVED lines=13> */
.L_x_430:
[----:B------:R-:W-:Y:S05]  /*1ff20*/  BSYNC B1 ;  /* 0x0000000000017941 */ /* 0x000fea0003800000 */
.L_x_429:
        /* <DEDUP_REMOVED lines=13> */
.L_x_432:
[----:B------:R-:W-:Y:S05]  /*20000*/  BSYNC B1 ;  /* 0x0000000000017941 */ /* 0x000fea0003800000 */
.L_x_431:
        /* <DEDUP_REMOVED lines=13> */
.L_x_434:
[----:B------:R-:W-:Y:S05]  /*200e0*/  BSYNC B1 ;  /* 0x0000000000017941 */ /* 0x000fea0003800000 */
.L_x_433:
        /* <DEDUP_REMOVED lines=13> */
.L_x_436:
[----:B------:R-:W-:Y:S05]  /*201c0*/  BSYNC B1 ;  /* 0x0000000000017941 */ /* 0x000fea0003800000 */
.L_x_435:
        /* <DEDUP_REMOVED lines=13> */
.L_x_438:
[----:B------:R-:W-:Y:S05]  /*202a0*/  BSYNC B1 ;  /* 0x0000000000017941 */ /* 0x000fea0003800000 */
.L_x_437:
        /* <DEDUP_REMOVED lines=13> */
.L_x_440:
[----:B------:R-:W-:Y:S05]  /*20380*/  BSYNC B1 ;  /* 0x0000000000017941 */ /* 0x000fea0003800000 */
.L_x_439:
        /* <DEDUP_REMOVED lines=13> */
.L_x_442:
[----:B------:R-:W-:Y:S05]  /*20460*/  BSYNC B1 ;  /* 0x0000000000017941 */ /* 0x000fea0003800000 */
.L_x_441:
        /* <DEDUP_REMOVED lines=13> */
.L_x_444:
[----:B------:R-:W-:Y:S05]  /*20540*/  BSYNC B1 ;  /* 0x0000000000017941 */ /* 0x000fea0003800000 */
.L_x_443:
        /* <DEDUP_REMOVED lines=13> */
.L_x_446:
[----:B------:R-:W-:Y:S05]  /*20620*/  BSYNC B1 ;  /* 0x0000000000017941 */ /* 0x000fea0003800000 */
.L_x_445:
        /* <DEDUP_REMOVED lines=13> */
.L_x_448:
[----:B------:R-:W-:Y:S05]  /*20700*/  BSYNC B1 ;  /* 0x0000000000017941 */ /* 0x000fea0003800000 */
.L_x_447:
        /* <DEDUP_REMOVED lines=13> */
.L_x_450:
[----:B------:R-:W-:Y:S05]  /*207e0*/  BSYNC B1 ;  /* 0x0000000000017941 */ /* 0x000fea0003800000 */
.L_x_449:
        /* <DEDUP_REMOVED lines=13> */
.L_x_452:
[----:B------:R-:W-:Y:S05]  /*208c0*/  BSYNC B1 ;  /* 0x0000000000017941 */ /* 0x000fea0003800000 */
.L_x_451:
        /* <DEDUP_REMOVED lines=13> */
.L_x_454:
[----:B------:R-:W-:Y:S05]  /*209a0*/  BSYNC B1 ;  /* 0x0000000000017941 */ /* 0x000fea0003800000 */
.L_x_453:
        /* <DEDUP_REMOVED lines=13> */
.L_x_456:
[----:B------:R-:W-:Y:S05]  /*20a80*/  BSYNC B1 ;  /* 0x0000000000017941 */ /* 0x000fea0003800000 */
.L_x_455:
        /* <DEDUP_REMOVED lines=13> */
.L_x_458:
[----:B------:R-:W-:Y:S05]  /*20b60*/  BSYNC B1 ;  /* 0x0000000000017941 */ /* 0x000fea0003800000 */
.L_x_457:
        /* <DEDUP_REMOVED lines=13> */
.L_x_460:
[----:B------:R-:W-:Y:S05]  /*20c40*/  BSYNC B1 ;  /* 0x0000000000017941 */ /* 0x000fea0003800000 */
.L_x_459:
        /* <DEDUP_REMOVED lines=13> */
.L_x_462:
[----:B------:R-:W-:Y:S05]  /*20d20*/  BSYNC B1 ;  /* 0x0000000000017941 */ /* 0x000fea0003800000 */
.L_x_461:
        /* <DEDUP_REMOVED lines=13> */
.L_x_464:
[----:B------:R-:W-:Y:S05]  /*20e00*/  BSYNC B1 ;  /* 0x0000000000017941 */ /* 0x000fea0003800000 */
.L_x_463:
        /* <DEDUP_REMOVED lines=13> */
.L_x_466:
[----:B------:R-:W-:Y:S05]  /*20ee0*/  BSYNC B1 ;  /* 0x0000000000017941 */ /* 0x000fea0003800000 */
.L_x_465:
        /* <DEDUP_REMOVED lines=13> */
.L_x_468:
[----:B------:R-:W-:Y:S05]  /*20fc0*/  BSYNC B1 ;  /* 0x0000000000017941 */ /* 0x000fea0003800000 */
.L_x_467:
        /* <DEDUP_REMOVED lines=13> */
.L_x_470:
[----:B------:R-:W-:Y:S05]  /*210a0*/  BSYNC B1 ;  /* 0x0000000000017941 */ /* 0x000fea0003800000 */
.L_x_469:
        /* <DEDUP_REMOVED lines=13> */
.L_x_472:
[----:B------:R-:W-:Y:S05]  /*21180*/  BSYNC B1 ;  /* 0x0000000000017941 */ /* 0x000fea0003800000 */
.L_x_471:
        /* <DEDUP_REMOVED lines=13> */
.L_x_474:
[----:B------:R-:W-:Y:S05]  /*21260*/  BSYNC B1 ;  /* 0x0000000000017941 */ /* 0x000fea0003800000 */
.L_x_473:
        /* <DEDUP_REMOVED lines=13> */
.L_x_476:
[----:B------:R-:W-:Y:S05]  /*21340*/  BSYNC B1 ;  /* 0x0000000000017941 */ /* 0x000fea0003800000 */
.L_x_475:
        /* <DEDUP_REMOVED lines=13> */
.L_x_478:
[----:B------:R-:W-:Y:S05]  /*21420*/  BSYNC B1 ;  /* 0x0000000000017941 */ /* 0x000fea0003800000 */
.L_x_477:
        /* <DEDUP_REMOVED lines=13> */
.L_x_480:
[----:B------:R-:W-:Y:S05]  /*21500*/  BSYNC B1 ;  /* 0x0000000000017941 */ /* 0x000fea0003800000 */
.L_x_479:
        /* <DEDUP_REMOVED lines=13> */
.L_x_482:
[----:B------:R-:W-:Y:S05]  /*215e0*/  BSYNC B1 ;  /* 0x0000000000017941 */ /* 0x000fea0003800000 */
.L_x_481:
        /* <DEDUP_REMOVED lines=13> */
.L_x_484:
[----:B------:R-:W-:Y:S05]  /*216c0*/  BSYNC B1 ;  /* 0x0000000000017941 */ /* 0x000fea0003800000 */
.L_x_483:
        /* <DEDUP_REMOVED lines=13> */
.L_x_486:
[----:B------:R-:W-:Y:S05]  /*217a0*/  BSYNC B1 ;  /* 0x0000000000017941 */ /* 0x000fea0003800000 */
.L_x_485:
        /* <DEDUP_REMOVED lines=13> */
.L_x_488:
[----:B------:R-:W-:Y:S05]  /*21880*/  BSYNC B1 ;  /* 0x0000000000017941 */ /* 0x000fea0003800000 */
.L_x_487:
        /* <DEDUP_REMOVED lines=13> */
.L_x_490:
[----:B------:R-:W-:Y:S05]  /*21960*/  BSYNC B1 ;  /* 0x0000000000017941 */ /* 0x000fea0003800000 */
.L_x_489:
        /* <DEDUP_REMOVED lines=13> */
.L_x_492:
[----:B------:R-:W-:Y:S05]  /*21a40*/  BSYNC B1 ;  /* 0x0000000000017941 */ /* 0x000fea0003800000 */
.L_x_491:
        /* <DEDUP_REMOVED lines=13> */
.L_x_494:
[----:B------:R-:W-:Y:S05]  /*21b20*/  BSYNC B1 ;  /* 0x0000000000017941 */ /* 0x000fea0003800000 */
.L_x_493:
        /* <DEDUP_REMOVED lines=13> */
.L_x_496:
[----:B------:R-:W-:Y:S05]  /*21c00*/  BSYNC B1 ;  /* 0x0000000000017941 */ /* 0x000fea0003800000 */
.L_x_495:
        /* <DEDUP_REMOVED lines=13> */
.L_x_498:
[----:B------:R-:W-:Y:S05]  /*21ce0*/  BSYNC B1 ;  /* 0x0000000000017941 */ /* 0x000fea0003800000 */
.L_x_497:
        /* <DEDUP_REMOVED lines=13> */
.L_x_500:
[----:B------:R-:W-:Y:S05]  /*21dc0*/  BSYNC B1 ;  /* 0x0000000000017941 */ /* 0x000fea0003800000 */
.L_x_499:
        /* <DEDUP_REMOVED lines=13> */
.L_x_502:
[----:B------:R-:W-:Y:S05]  /*21ea0*/  BSYNC B1 ;  /* 0x0000000000017941 */ /* 0x000fea0003800000 */
.L_x_501:
        /* <DEDUP_REMOVED lines=13> */
.L_x_504:
[----:B------:R-:W-:Y:S05]  /*21f80*/  BSYNC B1 ;  /* 0x0000000000017941 */ /* 0x000fea0003800000 */
.L_x_503:
        /* <DEDUP_REMOVED lines=13> */
.L_x_506:
[----:B------:R-:W-:Y:S05]  /*22060*/  BSYNC B1 ;  /* 0x0000000000017941 */ /* 0x000fea0003800000 */
.L_x_505:
        /* <DEDUP_REMOVED lines=13> */
.L_x_508:
[----:B------:R-:W-:Y:S05]  /*22140*/  BSYNC B1 ;  /* 0x0000000000017941 */ /* 0x000fea0003800000 */
.L_x_507:
        /* <DEDUP_REMOVED lines=13> */
.L_x_510:
[----:B------:R-:W-:Y:S05]  /*22220*/  BSYNC B1 ;  /* 0x0000000000017941 */ /* 0x000fea0003800000 */
.L_x_509:
        /* <DEDUP_REMOVED lines=13> */
.L_x_512:
[----:B------:R-:W-:Y:S05]  /*22300*/  BSYNC B1 ;  /* 0x0000000000017941 */ /* 0x000fea0003800000 */
.L_x_511:
        /* <DEDUP_REMOVED lines=13> */
.L_x_514:
[----:B------:R-:W-:Y:S05]  /*223e0*/  BSYNC B1 ;  /* 0x0000000000017941 */ /* 0x000fea0003800000 */
.L_x_513:
        /* <DEDUP_REMOVED lines=13> */
.L_x_516:
[----:B------:R-:W-:Y:S05]  /*224c0*/  BSYNC B1 ;  /* 0x0000000000017941 */ /* 0x000fea0003800000 */
.L_x_515:
        /* <DEDUP_REMOVED lines=13> */
.L_x_518:
[----:B------:R-:W-:Y:S05]  /*225a0*/  BSYNC B1 ;  /* 0x0000000000017941 */ /* 0x000fea0003800000 */
.L_x_517:
        /* <DEDUP_REMOVED lines=13> */
.L_x_520:
[----:B------:R-:W-:Y:S05]  /*22680*/  BSYNC B1 ;  /* 0x0000000000017941 */ /* 0x000fea0003800000 */
.L_x_519:
        /* <DEDUP_REMOVED lines=13> */
.L_x_522:
[----:B------:R-:W-:Y:S05]  /*22760*/  BSYNC B1 ;  /* 0x0000000000017941 */ /* 0x000fea0003800000 */
.L_x_521:
        /* <DEDUP_REMOVED lines=13> */
.L_x_524:
[----:B------:R-:W-:Y:S05]  /*22840*/  BSYNC B1 ;  /* 0x0000000000017941 */ /* 0x000fea0003800000 */
.L_x_523:
        /* <DEDUP_REMOVED lines=13> */
.L_x_526:
[----:B------:R-:W-:Y:S05]  /*22920*/  BSYNC B1 ;  /* 0x0000000000017941 */ /* 0x000fea0003800000 */
.L_x_525:
        /* <DEDUP_REMOVED lines=13> */
.L_x_528:
[----:B------:R-:W-:Y:S05]  /*22a00*/  BSYNC B1 ;  /* 0x0000000000017941 */ /* 0x000fea0003800000 */
.L_x_527:
        /* <DEDUP_REMOVED lines=13> */
.L_x_530:
[----:B------:R-:W-:Y:S05]  /*22ae0*/  BSYNC B1 ;  /* 0x0000000000017941 */ /* 0x000fea0003800000 */
.L_x_529:
        /* <DEDUP_REMOVED lines=13> */
.L_x_532:
[----:B------:R-:W-:Y:S05]  /*22bc0*/  BSYNC B1 ;  /* 0x0000000000017941 */ /* 0x000fea0003800000 */
.L_x_531:
        /* <DEDUP_REMOVED lines=13> */
.L_x_534:
[----:B------:R-:W-:Y:S05]  /*22ca0*/  BSYNC B1 ;  /* 0x0000000000017941 */ /* 0x000fea0003800000 */
.L_x_533:
        /* <DEDUP_REMOVED lines=13> */
.L_x_536:
[----:B------:R-:W-:Y:S05]  /*22d80*/  BSYNC B1 ;  /* 0x0000000000017941 */ /* 0x000fea0003800000 */
.L_x_535:
        /* <DEDUP_REMOVED lines=13> */
.L_x_538:
[----:B------:R-:W-:Y:S05]  /*22e60*/  BSYNC B1 ;  /* 0x0000000000017941 */ /* 0x000fea0003800000 */
.L_x_537:
        /* <DEDUP_REMOVED lines=13> */
.L_x_540:
[----:B------:R-:W-:Y:S05]  /*22f40*/  BSYNC B1 ;  /* 0x0000000000017941 */ /* 0x000fea0003800000 */
.L_x_539:
        /* <DEDUP_REMOVED lines=13> */
.L_x_542:
[----:B------:R-:W-:Y:S05]  /*23020*/  BSYNC B1 ;  /* 0x0000000000017941 */ /* 0x000fea0003800000 */
.L_x_541:
        /* <DEDUP_REMOVED lines=13> */
.L_x_544:
[----:B------:R-:W-:Y:S05]  /*23100*/  BSYNC B1 ;  /* 0x0000000000017941 */ /* 0x000fea0003800000 */
.L_x_543:
        /* <DEDUP_REMOVED lines=13> */
.L_x_546:
[----:B------:R-:W-:Y:S05]  /*231e0*/  BSYNC B1 ;  /* 0x0000000000017941 */ /* 0x000fea0003800000 */
.L_x_545:
[----:B--234-:R-:W2:Y:S01]  /*231f0*/  LDL.LU R3, [R1+0x444] ;  /* 0x0004440001037983 */ /* 0x01cea20000300800 */
[----:B-----5:R-:W-:Y:S01]  /*23200*/  LOP3.LUT R6, R6, 0xff, RZ, 0xc0, !PT ;  /* 0x000000ff06067812 */ /* 0x020fe200078ec0ff */
[----:B------:R-:W-:Y:S01]  /*23210*/  BSSY B1, `(.L_x_547) ;  /* 0x000000b000017945 */ /* 0x000fe20003800000 */
[----:B------:R-:W-:Y:S02]  /*23220*/  ISETP.LT.OR P3, PT, R0, 0xf9, !P2 ;  /* 0x000000f90000780c */ /* 0x000fe40005761670 */
[----:B------:R-:W-:Y:S02]  /*23230*/  F2FP.F16.E4M3.UNPACK_B R6, R6 ;  /* 0x00000006ff06723e */ /* 0x000fe400020006ff */
[----:B------:R-:W-:-:S03]  /*23240*/  PRMT R2, RZ, 0x7610, R2 ;  /* 0x00007610ff027816 */ /* 0x000fc60000000002 */
[----:B------:R-:W-:-:S05]  /*23250*/  HADD2.F32 R6, -RZ, R6.H0_H0 ;  /* 0x20000006ff067230 */ /* 0x000fca0000004100 */
[----:B------:R-:W-:-:S04]  /*23260*/  FMUL R6, R6, UR21 ;  /* 0x0000001506067c20 */ /* 0x000fc80008400000 */
[----:B--2---:R-:W-:-:S05]  /*23270*/  FFMA R6, R3, UR20, R6 ;  /* 0x0000001403067c23 */ /* 0x004fca0008000006 */
[----:B------:R-:W-:-:S05]  /*23280*/  F2FP.SATFINITE.E4M3.F32.PACK_AB_MERGE_C R3, RZ, R6, RZ ;  /* 0x00000006ff03723e */ /* 0x000fca00048070ff */
[----:B------:R2:W-:Y:S01]  /*23290*/  @!P1 STG.E.U8 desc[UR14][R30.64+0xf9], R3 ;  /* 0x0000f9031e009986 */ /* 0x0005e2000c10110e */
[----:B------:R-:W-:Y:S05]  /*232a0*/  @P3 BRA `(.L_x_548) ;  /* 0x0000000000043947 */ /* 0x000fea0003800000 */
[----:B------:R3:W5:Y:S02]  /*232b0*/  LDG.E.U8 R2, desc[UR14][R4.64+0xf8] ;  /* 0x0000f80e04027981 */ /* 0x000764000c1e1100 */
.L_x_548:
[----:B------:R-:W-:Y:S05]  /*232c0*/  BSYNC B1 ;  /* 0x0000000000017941 */ /* 0x000fea0003800000 */
.L_x_547:
[----:B--2---:R-:W2:Y:S01]  /*232d0*/  LDL.LU R3, [R1+0x448] ;  /* 0x0004480001037983 */ /* 0x004ea20000300800 */
        /* <DEDUP_REMOVED lines=12> */
.L_x_550:
[----:B------:R-:W-:Y:S05]  /*233a0*/  BSYNC B1 ;  /* 0x0000000000017941 */ /* 0x000fea0003800000 */
.L_x_549:
[----:B------:R-:W-:Y:S05]  /*233b0*/  @P2 BRA `(.L_x_551) ;  /* 0x0000004800842947 */ /* 0x000fea0003800000 */
[----:B------:R-:W2:Y:S01]  /*233c0*/  LDL.LU R2, [R1+0x44c] ;  /* 0x00044c0001027983 */ /* 0x000ea20000300800 */
[----:B-----5:R-:W-:-:S04]  /*233d0*/  LOP3.LUT R0, R0, 0xff, RZ, 0xc0, !PT ;  /* 0x000000ff00007812 */ /* 0x020fc800078ec0ff */
[----:B------:R-:W-:-:S05]  /*233e0*/  F2FP.F16.E4M3.UNPACK_B R0, R0 ;  /* 0x00000000ff00723e */ /* 0x000fca00020006ff */
[----:B------:R-:W-:-:S05]  /*233f0*/  HADD2.F32 R0, -RZ, R0.H0_H0 ;  /* 0x20000000ff007230 */ /* 0x000fca0000004100 */
[----:B------:R-:W-:-:S04]  /*23400*/  FMUL R0, R0, UR21 ;  /* 0x0000001500007c20 */ /* 0x000fc80008400000 */
[----:B--2---:R-:W-:-:S05]  /*23410*/  FFMA R0, R2, UR20, R0 ;  /* 0x0000001402007c23 */ /* 0x004fca0008000000 */
[----:B------:R-:W-:-:S05]  /*23420*/  F2FP.SATFINITE.E4M3.F32.PACK_AB_MERGE_C R3, RZ, R0, RZ ;  /* 0x00000000ff03723e */ /* 0x000fca00048070ff */
[----:B------:R2:W-:Y:S01]  /*23430*/  STG.E.U8 desc[UR14][R28.64+0xf9], R3 ;  /* 0x0000f9031c007986 */ /* 0x0005e2000c10110e */
[----:B------:R-:W-:Y:S05]  /*23440*/  BRA `(.L_x_551) ;  /* 0x0000004800607947 */ /* 0x000fea0003800000 */
.L_x_38:
[----:B------:R-:W-:Y:S01]  /*23450*/  ISETP.GE.AND P1, PT, R34, 0x1, PT ;  /* 0x000000012200780c */ /* 0x000fe20003f26270 */
[----:B------:R-:W-:Y:S01]  /*23460*/  FMUL R3, R3, UR20 ;  /* 0x0000001403037c20 */ /* 0x000fe20008400000 */
[----:B------:R-:W2:Y:S02]  /*23470*/  LDL.LU R37, [R1+0x200] ;  /* 0x0002000001257983 */ /* 0x000ea40000300800 */
[----:B------:R-:W-:Y:S02]  /*23480*/  ISETP.LT.OR P2, PT, R0, 0x2, !P1 ;  /* 0x000000020000780c */ /* 0x000fe40004f41670 */
[----:B------:R-:W-:Y:S01]  /*23490*/  F2FP.SATFINITE.E4M3.F32.PACK_AB_MERGE_C R3, RZ, R3, RZ ;  /* 0x00000003ff03723e */ /* 0x000fe200048070ff */
[----:B-----5:R-:W-:Y:S01]  /*234a0*/  FMUL R2, R2, UR20 ;  /* 0x0000001402027c20 */ /* 0x020fe20008400000 */
[----:B------:R-:W-:Y:S01]  /*234b0*/  FMUL R4, R4, UR20 ;  /* 0x0000001404047c20 */ /* 0x000fe20008400000 */
[----:B------:R-:W-:Y:S01]  /*234c0*/  FMUL R5, R5, UR20 ;  /* 0x0000001405057c20 */ /* 0x000fe20008400000 */
[----:B------:R-:W-:Y:S01]  /*234d0*/  ISETP.LT.OR P5, PT, R0, 0x9, !P1 ;  /* 0x000000090000780c */ /* 0x000fe20004fa1670 */
[----:B------:R-:W-:Y:S01]  /*234e0*/  FMUL R6, R6, UR20 ;  /* 0x0000001406067c20 */ /* 0x000fe20008400000 */
[----:B------:R-:W-:Y:S01]  /*234f0*/  FMUL R7, R7, UR20 ;  /* 0x0000001407077c20 */ /* 0x000fe20008400000 */
[----:B------:R-:W-:Y:S01]  /*23500*/  FMUL R8, R8, UR20 ;  /* 0x0000001408087c20 */ /* 0x000fe20008400000 */
[----:B------:R-:W-:Y:S01]  /*23510*/  FMUL R9, R9, UR20 ;  /* 0x0000001409097c20 */ /* 0x000fe20008400000 */
[----:B------:R-:W-:Y:S01]  /*23520*/  FMUL R10, R10, UR20 ;  /* 0x000000140a0a7c20 */ /* 0x000fe20008400000 */
[----:B------:R-:W-:Y:S01]  /*23530*/  FMUL R11, R11, UR20 ;  /* 0x000000140b0b7c20 */ /* 0x000fe20008400000 */
[----:B------:R0:W-:Y:S01]  /*23540*/  @!P2 STG.E.U8 desc[UR14][R24.64+0x1], R3 ;  /* 0x000001031800a986 */ /* 0x0001e2000c10110e */
[----:B------:R-:W-:-:S02]  /*23550*/  ISETP.LT.OR P2, PT, R0, 0x1, !P1 ;  /* 0x000000010000780c */ /* 0x000fc40004f41670 */
[----:B------:R-:W-:Y:S01]  /*23560*/  F2FP.SATFINITE.E4M3.F32.PACK_AB_MERGE_C R2, RZ, R2, RZ ;  /* 0x00000002ff02723e */ /* 0x000fe200048070ff */
[----:B------:R-:W-:Y:S01]  /*23570*/  FMUL R12, R12, UR20 ;  /* 0x000000140c0c7c20 */ /* 0x000fe20008400000 */
        /* <DEDUP_REMOVED lines=9> */
[----:B------:R-:W-:Y:S01]  /*23610*/  @!P2 STG.E.U8 desc[UR14][R24.64], R2 ;  /* 0x000000021800a986 */ /* 0x000fe2000c10110e */
[----:B------:R-:W-:Y:S01]  /*23620*/  ISETP.GE.AND P2, PT, R34, 0x9, PT ;  /* 0x000000092200780c */ /* 0x000fe20003f46270 */
[----:B------:R-:W-:Y:S01]  /*23630*/  FMUL R22, R22, UR20 ;  /* 0x0000001416167c20 */ /* 0x000fe20008400000 */
[----:B------:R-:W-:Y:S01]  /*23640*/  FMUL R23, R23, UR20 ;  /* 0x0000001417177c20 */ /* 0x000fe20008400000 */
[----:B------:R-:W-:Y:S01]  /*23650*/  FMUL R152, R152, UR20 ;  /* 0x0000001498987c20 */ /* 0x000fe20008400000 */
[----:B------:R-:W-:Y:S01]  /*23660*/  ISETP.LT.OR P3, PT, R0, 0x1, !P2 ;  /* 0x000000010000780c */ /* 0x000fe20005761670 */
[----:B------:R-:W-:Y:S01]  /*23670*/  FMUL R153, R153, UR20 ;  /* 0x0000001499997c20 */ /* 0x000fe20008400000 */
[----:B------:R-:W-:Y:S01]  /*23680*/  F2FP.SATFINITE.E4M3.F32.PACK_AB_MERGE_C R4, RZ, R4, RZ ;  /* 0x00000004ff04723e */ /* 0x000fe200048070ff */
[----:B------:R-:W-:Y:S01]  /*23690*/  FMUL R154, R154, UR20 ;  /* 0x000000149a9a7c20 */ /* 0x000fe20008400000 */
        /* <DEDUP_REMOVED lines=10> */
[----:B------:R-:W-:-:S02]  /*23740*/  ISETP.LT.OR P3, PT, R0, 0x2, !P2 ;  /* 0x000000020000780c */ /* 0x000fc40005761670 */
        /* <DEDUP_REMOVED lines=11> */
[----:B------:R3:W-:Y:S01]  /*23800*/  @!P3 STG.E.U8 desc[UR14][R26.64+0x1], R5 ;  /* 0x000001051a00b986 */ /* 0x0007e2000c10110e */
[----:B------:R-:W-:-:S03]  /*23810*/  ISETP.LT.OR P3, PT, R0, 0xa, !P1 ;  /* 0x0000000a0000780c */ /* 0x000fc60004f61670 */
[----:B------:R-:W-:Y:S01]  /*23820*/  @!P5 STG.E.U8 desc[UR14][R24.64+0x8], R6 ;  /* 0x000008061800d986 */ /* 0x000fe2000c10110e */
[----:B------:R-:W-:Y:S02]  /*23830*/  ISETP.LT.OR P5, PT, R0, 0x9, !P2 ;  /* 0x000000090000780c */ /* 0x000fe400057a1670 */
[----:B------:R-:W-:Y:S01]  /*23840*/  F2FP.SATFINITE.E4M3.F32.PACK_AB_MERGE_C R8, RZ, R8, RZ ;  /* 0x00000008ff08723e */ /* 0x000fe200048070ff */
[----:B------:R-:W4:Y:S01]  /*23850*/  LDL.LU R36, [R1+0x204] ;  /* 0x0002040001247983 */ /* 0x000f220000300800 */
[----:B------:R-:W-:Y:S02]  /*23860*/  F2FP.SATFINITE.E4M3.F32.PACK_AB_MERGE_C R9, RZ, R9, RZ ;  /* 0x00000009ff09723e */ /* 0x000fe400048070ff */
[----:B------:R-:W-:Y:S01]  /*23870*/  F2FP.SATFINITE.E4M3.F32.PACK_AB_MERGE_C R10, RZ, R10, RZ ;  /* 0x0000000aff0a723e */ /* 0x000fe200048070ff */
[----:B------:R-:W-:Y:S01]  /*23880*/  FMUL R172, R172, UR20 ;  /* 0x00000014acac7c20 */ /* 0x000fe20008400000 */
[----:B------:R-:W-:Y:S01]  /*23890*/  F2FP.SATFINITE.E4M3.F32.PACK_AB_MERGE_C R11, RZ, R11, RZ ;  /* 0x0000000bff0b723e */ /* 0x000fe200048070ff */
[----:B------:R-:W-:Y:S01]  /*238a0*/  @!P3 STG.E.U8 desc[UR14][R24.64+0x9], R7 ;  /* 0x000009071800b986 */ /* 0x000fe2000c10110e */
[----:B------:R-:W-:-:S03]  /*238b0*/  ISETP.LT.OR P3, PT, R0, 0xa, !P2 ;  /* 0x0000000a0000780c */ /* 0x000fc60005761670 */
[----:B------:R-:W-:Y:S01]  /*238c0*/  @!P5 STG.E.U8 desc[UR14][R26.64+0x8], R8 ;  /* 0x000008081a00d986 */ /* 0x000fe2000c10110e */
[C---:B------:R-:W-:Y:S02]  /*238d0*/  ISETP.LT.OR P5, PT, R0.reuse, 0x11, !P1 ;  /* 0x000000110000780c */ /* 0x040fe40004fa1670 */
        /* <DEDUP_REMOVED lines=14> */
[----:B------:R-:W4:Y:S04]  /*239c0*/  LDL.LU R32, [R1+0x210] ;  /* 0x0002100001207983 */ /* 0x000f280000300800 */
[----:B------:R-:W-:Y:S01]  /*239d0*/  @!P3 STG.E.U8 desc[UR14][R24.64+0x11], R11 ;  /* 0x0000110b1800b986 */ /* 0x000fe2000c10110e */
[----:B------:R-:W-:-:S03]  /*239e0*/  ISETP.LT.OR P3, PT, R0, 0x12, !P2 ;  /* 0x000000120000780c */ /* 0x000fc60005761670 */
[----:B------:R-:W-:Y:S01]  /*239f0*/  @!P5 STG.E.U8 desc[UR14][R26.64+0x10], R12 ;  /* 0x0000100c1a00d986 */ /* 0x000fe2000c10110e */
[----:B------:R-:W-:Y:S02]  /*23a00*/  ISETP.LT.OR P5, PT, R0, 0x19, !P1 ;  /* 0x000000190000780c */ /* 0x000fe40004fa1670 */
[----:B------:R-:W-:Y:S01]  /*23a10*/  F2FP.SATFINITE.E4M3.F32.PACK_AB_MERGE_C R19, RZ, R19, RZ ;  /* 0x00000013ff13723e */ /* 0x000fe200048070ff */
[----:B------:R-:W-:Y:S01]  /*23a20*/  FMUL R174, R174, UR20 ;  /* 0x00000014aeae7c20 */ /* 0x000fe20008400000 */
[----:B------:R-:W-:Y:S01]  /*23a30*/  F2FP.SATFINITE.E4M3.F32.PACK_AB_MERGE_C R20, RZ, R20, RZ ;  /* 0x00000014ff14723e */ /* 0x000fe200048070ff */
[----:B------:R-:W-:Y:S01]  /*23a40*/  FMUL R175, R175, UR20 ;  /* 0x00000014afaf7c20 */ /* 0x000fe20008400000 */
[----:B------:R-:W-:Y:S01]  /*23a50*/  F2FP.SATFINITE.E4M3.F32.PACK_AB_MERGE_C R21, RZ, R21, RZ ;  /* 0x00000015ff15723e */ /* 0x000fe200048070ff */
[----:B------:R-:W-:Y:S01]  /*23a60*/  FMUL R176, R176, UR20 ;  /* 0x00000014b0b07c20 */ /* 0x000fe20008400000 */
[C---:B------:R-:W-:Y:S01]  /*23a70*/  ISETP.LT.OR P6, PT, R0.reuse, 0x29, !P2 ;  /* 0x000000290000780c */ /* 0x040fe200057c1670 */
        /* <DEDUP_REMOVED lines=10> */
[----:B------:R-:W-:Y:S01]  /*23b20*/  F2FP.SATFINITE.E4M3.F32.PACK_AB_MERGE_C R153, RZ, R153, RZ ;  /* 0x00000099ff99723e */ /* 0x000fe200048070ff */
        /* <DEDUP_REMOVED lines=37> */
[----:B0-----:R-:W-:Y:S01]  /*23d80*/  F2FP.SATFINITE.E4M3.F32.PACK_AB_MERGE_C R3, RZ, R166, RZ ;  /* 0x000000a6ff03723e */ /* 0x001fe200048070ff */
[----:B------:R-:W-:Y:S01]  /*23d90*/  FMUL R189, R189, UR20 ;  /* 0x00000014bdbd7c20 */ /* 0x000fe20008400000 */
[----:B------:R-:W-:Y:S01]  /*23da0*/  F2FP.SATFINITE.E4M3.F32.PACK_AB_MERGE_C R167, RZ, R167, RZ ;  /* 0x000000a7ffa7723e */ /* 0x000fe200048070ff */
[----:B------:R-:W-:Y:S01]  /*23db0*/  FMUL R190, R190, UR20 ;  /* 0x00000014bebe7c20 */ /* 0x000fe20008400000 */
[----:B---3--:R-:W-:Y:S01]  /*23dc0*/  F2FP.SATFINITE.E4M3.F32.PACK_AB_MERGE_C R5, RZ, R168, RZ ;  /* 0x000000a8ff05723e */ /* 0x008fe200048070ff */
[----:B------:R-:W-:Y:S01]  /*23dd0*/  FMUL R191, R191, UR20 ;  /* 0x00000014bfbf7c20 */ /* 0x000fe20008400000 */
[----:B------:R-:W-:Y:S01]  /*23de0*/  F2FP.SATFINITE.E4M3.F32.PACK_AB_MERGE_C R169, RZ, R169, RZ ;  /* 0x000000a9ffa9723e */ /* 0x000fe200048070ff */
[----:B------:R-:W-:Y:S01]  /*23df0*/  @!P3 STG.E.U8 desc[UR14][R24.64+0x29], R23 ;  /* 0x000029171800b986 */ /* 0x000fe2000c10110e */
[----:B------:R-:W-:-:S03]  /*23e00*/  ISETP.LT.OR P3, PT, R0, 0x31, !P1 ;  /* 0x000000310000780c */ /* 0x000fc60004f61670 */
[----:B------:R-:W-:Y:S01]  /*23e10*/  @!P6 STG.E.U8 desc[UR14][R26.64+0x28], R152 ;  /* 0x000028981a00e986 */ /* 0x000fe2000c10110e */
[----:B------:R-:W-:-:S03]  /*23e20*/  ISETP.LT.OR P6, PT, R0, 0x32, !P1 ;  /* 0x000000320000780c */ /* 0x000fc60004fc1670 */
[----:B------:R-:W-:Y:S01]  /*23e30*/  @!P5 STG.E.U8 desc[UR14][R26.64+0x29], R153 ;  /* 0x000029991a00d986 */ /* 0x000fe2000c10110e */
[----:B------:R-:W-:Y:S02]  /*23e40*/  ISETP.LT.OR P5, PT, R0, 0x31, !P2 ;  /* 0x000000310000780c */ /* 0x000fe400057a1670 */
[----:B------:R-:W-:Y:S01]  /*23e50*/  F2FP.SATFINITE.E4M3.F32.PACK_AB_MERGE_C R171, RZ, R171, RZ ;  /* 0x000000abffab723e */ /* 0x000fe200048070ff */
[----:B------:R-:W-:Y:S01]  /*23e60*/  FMUL R192, R192, UR20 ;  /* 0x00000014c0c07c20 */ /* 0x000fe20008400000 */
[----:B------:R-:W-:Y:S01]  /*23e70*/  F2FP.SATFINITE.E4M3.F32.PACK_AB_MERGE_C R173, RZ, R173, RZ ;  /* 0x000000adffad723e */ /* 0x000fe200048070ff */
[----:B------:R-:W-:Y:S01]  /*23e80*/  @!P3 STG.E.U8 desc[UR14][R24.64+0x30], R154 ;  /* 0x0000309a1800b986 */ /* 0x000fe2000c10110e */
[----:B------:R-:W-:-:S03]  /*23e90*/  ISETP.LT.OR P3, PT, R0, 0x32, !P2 ;  /* 0x000000320000780c */ /* 0x000fc60005761670 */
[----:B------:R-:W-:Y:S01]  /*23ea0*/  @!P6 STG.E.U8 desc[UR14][R24.64+0x31], R155 ;  /* 0x0000319b1800e986 */ /* 0x000fe2000c10110e */
[----:B------:R-:W-:-:S03]  /*23eb0*/  ISETP.LT.OR P6, PT, R0, 0x39, !P1 ;  /* 0x000000390000780c */ /* 0x000fc60004fc1670 */
[----:B------:R-:W-:Y:S01]  /*23ec0*/  @!P5 STG.E.U8 desc[UR14][R26.64+0x30], R156 ;  /* 0x0000309c1a00d986 */ /* 0x000fe2000c10110e */
[----:B------:R-:W-:Y:S01]  /*23ed0*/  ISETP.LT.OR P5, PT, R0, 0x3a, !P1 ;  /* 0x0000003a0000780c */ /* 0x000fe20004fa1670 */
[----:B------:R-:W-:Y:S01]  /*23ee0*/  FMUL R193, R193, UR20 ;  /* 0x00000014c1c17c20 */ /* 0x000fe20008400000 */
[----:B------:R-:W-:Y:S01]  /*23ef0*/  FMUL R194, R194, UR20 ;  /* 0x00000014c2c27c20 */ /* 0x000fe20008400000 */
[----:B------:R-:W-:Y:S01]  /*23f00*/  FMUL R195, R195, UR20 ;  /* 0x00000014c3c37c20 */ /* 0x000fe20008400000 */
[----:B------:R-:W-:Y:S01]  /*23f10*/  FMUL R196, R196, UR20 ;  /* 0x00000014c4c47c20 */ /* 0x000fe20008400000 */
        /* <DEDUP_REMOVED lines=30> */
[----:B------:R0:W-:Y:S01]  /*24100*/  @!P3 STG.E.U8 desc[UR14][R24.64+0x48], R3 ;  /* 0x000048031800b986 */ /* 0x0001e2000c10110e */
[----:B------:R-:W-:-:S03]  /*24110*/  ISETP.LT.OR P3, PT, R0, 0x4a, !P2 ;  /* 0x0000004a0000780c */ /* 0x000fc60005761670 */
[----:B------:R-:W-:Y:S01]  /*24120*/  @!P6 STG.E.U8 desc[UR14][R24.64+0x49], R167 ;  /* 0x000049a71800e986 */ /* 0x000fe2000c10110e */
[----:B------:R-:W-:-:S03]  /*24130*/  ISETP.LT.OR P6, PT, R0, 0x51, !P1 ;  /* 0x000000510000780c */ /* 0x000fc60004fc1670 */
[----:B------:R3:W-:Y:S01]  /*24140*/  @!P5 STG.E.U8 desc[UR14][R26.64+0x48], R5 ;  /* 0x000048051a00d986 */ /* 0x0007e2000c10110e */
[C---:B------:R-:W-:Y:S02]  /*24150*/  ISETP.LT.OR P5, PT, R0.reuse, 0x52, !P1 ;  /* 0x000000520000780c */ /* 0x040fe40004fa1670 */
[----:B0-----:R-:W-:Y:S01]  /*24160*/  F2FP.SATFINITE.E4M3.F32.PACK_AB_MERGE_C R3, RZ, R170, RZ ;  /* 0x000000aaff03723e */ /* 0x001fe200048070ff */
[----:B------:R-:W-:Y:S02]  /*24170*/  FMUL R209, R209, UR20 ;  /* 0x00000014d1d17c20 */ /* 0x000fe40008400000 */
[----:B------:R-:W-:Y:S01]  /*24180*/  @!P3 STG.E.U8 desc[UR14][R26.64+0x49], R169 ;  /* 0x000049a91a00b986 */ /* 0x000fe2000c10110e */
[----:B------:R-:W-:-:S03]  /*24190*/  ISETP.LT.OR P3, PT, R0, 0x51, !P2 ;  /* 0x000000510000780c */ /* 0x000fc60005761670 */
[----:B------:R0:W-:Y:S01]  /*241a0*/  @!P6 STG.E.U8 desc[UR14][R24.64+0x50], R3 ;  /* 0x000050031800e986 */ /* 0x0001e2000c10110e */
[C---:B------:R-:W-:Y:S02]  /*241b0*/  ISETP.LT.OR P6, PT, R0.reuse, 0x52, !P2 ;  /* 0x000000520000780c */ /* 0x040fe400057c1670 */
[----:B---3--:R-:W-:Y:S01]  /*241c0*/  F2FP.SATFINITE.E4M3.F32.PACK_AB_MERGE_C R5, RZ, R172, RZ ;  /* 0x000000acff05723e */ /* 0x008fe200048070ff */
        /* <DEDUP_REMOVED lines=10> */
[----:B0-----:R-:W-:Y:S01]  /*24270*/  F2FP.SATFINITE.E4M3.F32.PACK_AB_MERGE_C R3, RZ, R174, RZ ;  /* 0x000000aeff03723e */ /* 0x001fe200048070ff */
[----:B------:R-:W-:Y:S01]  /*24280*/  FMUL R214, R214, UR20 ;  /* 0x00000014d6d67c20 */ /* 0x000fe20008400000 */
[----:B------:R-:W-:Y:S01]  /*24290*/  F2FP.SATFINITE.E4M3.F32.PACK_AB_MERGE_C R175, RZ, R175, RZ ;  /* 0x000000afffaf723e */ /* 0x000fe200048070ff */
[----:B------:R-:W-:Y:S01]  /*242a0*/  FMUL R215, R215, UR20 ;  /* 0x00000014d7d77c20 */ /* 0x000fe20008400000 */
[----:B------:R-:W-:Y:S01]  /*242b0*/  FMUL R216, R216, UR20 ;  /* 0x00000014d8d87c20 */ /* 0x000fe20008400000 */
[----:B------:R0:W-:Y:S01]  /*242c0*/  @!P5 STG.E.U8 desc[UR14][R24.64+0x58], R3 ;  /* 0x000058031800d986 */ /* 0x0001e2000c10110e */
[C---:B------:R-:W-:Y:S02]  /*242d0*/  ISETP.LT.OR P5, PT, R0.reuse, 0x5a, !P2 ;  /* 0x0000005a0000780c */ /* 0x040fe400057a1670 */
[----:B---3--:R-:W-:Y:S01]  /*242e0*/  F2FP.SATFINITE.E4M3.F32.PACK_AB_MERGE_C R5, RZ, R176, RZ ;  /* 0x000000b0ff05723e */ /* 0x008fe200048070ff */
[----:B------:R-:W-:Y:S01]  /*242f0*/  @!P3 STG.E.U8 desc[UR14][R24.64+0x59], R175 ;  /* 0x000059af1800b986 */ /* 0x000fe2000c10110e */
[----:B------:R-:W-:-:S03]  /*24300*/  ISETP.LT.OR P3, PT, R0, 0x61, !P1 ;  /* 0x000000610000780c */ /* 0x000fc60004f61670 */
[----:B------:R3:W-:Y:S01]  /*24310*/  @!P6 STG.E.U8 desc[UR14][R26.64+0x58], R5 ;  /* 0x000058051a00e986 */ /* 0x0007e2000c10110e */
[----:B------:R-:W-:Y:S02]  /*24320*/  ISETP.LT.OR P6, PT, R0, 0x62, !P1 ;  /* 0x000000620000780c */ /* 0x000fe40004fc1670 */
[----:B------:R-:W-:Y:S01]  /*24330*/  F2FP.SATFINITE.E4M3.F32.PACK_AB_MERGE_C R177, RZ, R177, RZ ;  /* 0x000000b1ffb1723e */ /* 0x000fe200048070ff */
[----:B------:R-:W-:Y:S01]  /*24340*/  FMUL R217, R217, UR20 ;  /* 0x00000014d9d97c20 */ /* 0x000fe20008400000 */
[----:B0-----:R-:W-:Y:S01]  /*24350*/  F2FP.SATFINITE.E4M3.F32.PACK_AB_MERGE_C R3, RZ, R178, RZ ;  /* 0x000000b2ff03723e */ /* 0x001fe200048070ff */
[----:B------:R-:W-:Y:S01]  /*24360*/  FMUL R218, R218, UR20 ;  /* 0x00000014dada7c20 */ /* 0x000fe20008400000 */
[----:B------:R-:W-:Y:S01]  /*24370*/  F2FP.SATFINITE.E4M3.F32.PACK_AB_MERGE_C R179, RZ, R179, RZ ;  /* 0x000000b3ffb3723e */ /* 0x000fe200048070ff */
[----:B------:R-:W-:Y:S01]  /*24380*/  @!P5 STG.E.U8 desc[UR14][R26.64+0x59], R177 ;  /* 0x000059b11a00d986 */ /* 0x000fe2000c10110e */
[----:B------:R-:W-:-:S03]  /*24390*/  ISETP.LT.OR P5, PT, R0, 0x61, !P2 ;  /* 0x000000610000780c */ /* 0x000fc600057a1670 */
[----:B------:R0:W-:Y:S01]  /*243a0*/  @!P3 STG.E.U8 desc[UR14][R24.64+0x60], R3 ;  /* 0x000060031800b986 */ /* 0x0001e2000c10110e */
[----:B------:R-:W-:-:S03]  /*243b0*/  ISETP.LT.OR P3, PT, R0, 0x62, !P2 ;  /* 0x000000620000780c */ /* 0x000fc60005761670 */
[----:B------:R-:W-:Y:S01]  /*243c0*/  @!P6 STG.E.U8 desc[UR14][R24.64+0x61], R179 ;  /* 0x000061b31800e986 */ /* 0x000fe2000c10110e */
[----:B------:R-:W-:Y:S02]  /*243d0*/  ISETP.LT.OR P6, PT, R0, 0x69, !P1 ;  /* 0x000000690000780c */ /* 0x000fe40004fc1670 */
[----:B---3--:R-:W-:Y:S01]  /*243e0*/  F2FP.SATFINITE.E4M3.F32.PACK_AB_MERGE_C R5, RZ, R180, RZ ;  /* 0x000000b4ff05723e */ /* 0x008fe200048070ff */
[----:B------:R-:W-:Y:S01]  /*243f0*/  FMUL R219, R219, UR20 ;  /* 0x00000014dbdb7c20 */ /* 0x000fe20008400000 */
[----:B------:R-:W-:Y:S01]  /*24400*/  F2FP.SATFINITE.E4M3.F32.PACK_AB_MERGE_C R181, RZ, R181, RZ ;  /* 0x000000b5ffb5723e */ /* 0x000fe200048070ff */
[----:B------:R-:W-:Y:S01]  /*24410*/  FMUL R220, R220, UR20 ;  /* 0x00000014dcdc7c20 */ /* 0x000fe20008400000 */
[----:B------:R-:W-:Y:S01]  /*24420*/  FMUL R221, R221, UR20 ;  /* 0x00000014dddd7c20 */ /* 0x000fe20008400000 */
[----:B------:R3:W-:Y:S01]  /*24430*/  @!P5 STG.E.U8 desc[UR14][R26.64+0x60], R5 ;  /* 0x000060051a00d986 */ /* 0x0007e2000c10110e */
[C---:B------:R-:W-:Y:S02]  /*24440*/  ISETP.LT.OR P5, PT, R0.reuse, 0x6a, !P1 ;  /* 0x0000006a0000780c */ /* 0x040fe40004fa1670 */
[----:B0-----:R-:W-:Y:S01]  /*24450*/  F2FP.SATFINITE.E4M3.F32.PACK_AB_MERGE_C R3, RZ, R182, RZ ;  /* 0x000000b6ff03723e */ /* 0x001fe200048070ff */
[----:B------:R-:W-:Y:S01]  /*24460*/  @!P3 STG.E.U8 desc[UR14][R26.64+0x61], R181 ;  /* 0x000061b51a00b986 */ /* 0x000fe2000c10110e */
[----:B------:R-:W-:-:S03]  /*24470*/  ISETP.LT.OR P3, PT, R0, 0x69, !P2 ;  /* 0x000000690000780c */ /* 0x000fc60005761670 */
[----:B------:R0:W-:Y:S01]  /*24480*/  @!P6 STG.E.U8 desc[UR14][R24.64+0x68], R3 ;  /* 0x000068031800e986 */ /* 0x0001e2000c10110e */
[----:B------:R-:W-:Y:S02]  /*24490*/  ISETP.LT.OR P6, PT, R0, 0x6a, !P2 ;  /* 0x0000006a0000780c */ /* 0x000fe400057c1670 */
[----:B------:R-:W-:Y:S01]  /*244a0*/  F2FP.SATFINITE.E4M3.F32.PACK_AB_MERGE_C R183, RZ, R183, RZ ;  /* 0x000000b7ffb7723e */ /* 0x000fe200048070ff */
[----:B------:R-:W-:Y:S01]  /*244b0*/  FMUL R222, R222, UR20 ;  /* 0x00000014dede7c20 */ /* 0x000fe20008400000 */
[----:B---3--:R-:W-:Y:S01]  /*244c0*/  F2FP.SATFINITE.E4M3.F32.PACK_AB_MERGE_C R5, RZ, R184, RZ ;  /* 0x000000b8ff05723e */ /* 0x008fe200048070ff */
        /* <DEDUP_REMOVED lines=57> */
[----:B------:R-:W4:Y:S01]  /*24860*/  LDL.LU R39, [R1+0x214] ;  /* 0x0002140001277983 */ /* 0x000f220000300800 */
[----:B---3--:R-:W-:-:S03]  /*24870*/  F2FP.SATFINITE.E4M3.F32.PACK_AB_MERGE_C R5, RZ, R200, RZ ;  /* 0x000000c8ff05723e */ /* 0x008fc600048070ff */
[----:B------:R0:W-:Y:S01]  /*24880*/  @!P5 STG.E.U8 desc[UR14][R24.64+0x88], R3 ;  /* 0x000088031800d986 */ /* 0x0001e2000c10110e */
[----:B------:R-:W-:-:S03]  /*24890*/  ISETP.LT.OR P5, PT, R0, 0x8a, !P2 ;  /* 0x0000008a0000780c */ /* 0x000fc600057a1670 */
[----:B------:R-:W-:Y:S01]  /*248a0*/  @!P3 STG.E.U8 desc[UR14][R24.64+0x89], R199 ;  /* 0x000089c71800b986 */ /* 0x000fe2000c10110e */
[----:B------:R-:W-:-:S03]  /*248b0*/  ISETP.LT.OR P3, PT, R0, 0x91, !P1 ;  /* 0x000000910000780c */ /* 0x000fc60004f61670 */
[----:B------:R3:W-:Y:S01]  /*248c0*/  @!P6 STG.E.U8 desc[UR14][R26.64+0x88], R5 ;  /* 0x000088051a00e986 */ /* 0x0007e2000c10110e */
[----:B------:R-:W-:Y:S02]  /*248d0*/  ISETP.LT.OR P6, PT, R0, 0x92, !P1 ;  /* 0x000000920000780c */ /* 0x000fe40004fc1670 */
[----:B------:R-:W-:Y:S01]  /*248e0*/  F2FP.SATFINITE.E4M3.F32.PACK_AB_MERGE_C R201, RZ, R201, RZ ;  /* 0x000000c9ffc9723e */ /* 0x000fe200048070ff */
[----:B------:R-:W-:Y:S01]  /*248f0*/  FMUL R235, R235, UR20 ;  /* 0x00000014ebeb7c20 */ /* 0x000fe20008400000 */
[----:B0-----:R-:W-:Y:S01]  /*24900*/  F2FP.SATFINITE.E4M3.F32.PACK_AB_MERGE_C R3, RZ, R202, RZ ;  /* 0x000000caff03723e */ /* 0x001fe200048070ff */
[----:B------:R-:W4:Y:S01]  /*24910*/  LDL.LU R38, [R1+0x218] ;  /* 0x0002180001267983 */ /* 0x000f220000300800 */
[----:B------:R-:W-:Y:S01]  /*24920*/  F2FP.SATFINITE.E4M3.F32.PACK_AB_MERGE_C R203, RZ, R203, RZ ;  /* 0x000000cbffcb723e */ /* 0x000fe200048070ff */
[----:B------:R-:W-:Y:S01]  /*24930*/  FMUL R236, R236, UR20 ;  /* 0x00000014ecec7c20 */ /* 0x000fe20008400000 */
[----:B------:R-:W-:Y:S01]  /*24940*/  F2FP.SATFINITE.E4M3.F32.PACK_AB_MERGE_C R205, RZ, R205, RZ ;  /* 0x000000cdffcd723e */ /* 0x000fe200048070ff */
[----:B------:R-:W-:Y:S01]  /*24950*/  @!P5 STG.E.U8 desc[UR14][R26.64+0x89], R201 ;  /* 0x000089c91a00d986 */ /* 0x000fe2000c10110e */
[C---:B------:R-:W-:Y:S01]  /*24960*/  ISETP.LT.OR P5, PT, R0.reuse, 0x91, !P2 ;  /* 0x000000910000780c */ /* 0x040fe200057a1670 */
[----:B--2---:R-:W-:Y:S01]  /*24970*/  FMUL R2, R37, UR20 ;  /* 0x0000001425027c20 */ /* 0x004fe20008400000 */
[----:B---3--:R-:W-:Y:S01]  /*24980*/  F2FP.SATFINITE.E4M3.F32.PACK_AB_MERGE_C R5, RZ, R204, RZ ;  /* 0x000000ccff05723e */ /* 0x008fe200048070ff */
[----:B------:R0:W-:Y:S01]  /*24990*/  @!P3 STG.E.U8 desc[UR14][R24.64+0x90], R3 ;  /* 0x000090031800b986 */ /* 0x0001e2000c10110e */
[C---:B------:R-:W-:Y:S01]  /*249a0*/  ISETP.LT.OR P3, PT, R0.reuse, 0x92, !P2 ;  /* 0x000000920000780c */ /* 0x040fe20005761670 */
[----:B------:R-:W-:Y:S01]  /*249b0*/  FMUL R237, R237, UR20 ;  /* 0x00000014eded7c20 */ /* 0x000fe20008400000 */
[----:B------:R-:W-:Y:S01]  /*249c0*/  F2FP.SATFINITE.E4M3.F32.PACK_AB_MERGE_C R207, RZ, R207, RZ ;  /* 0x000000cfffcf723e */ /* 0x000fe200048070ff */
[----:B------:R-:W-:Y:S01]  /*249d0*/  @!P6 STG.E.U8 desc[UR14][R24.64+0x91], R203 ;  /* 0x000091cb1800e986 */ /* 0x000fe2000c10110e */
[----:B------:R-:W-:-:S02]  /*249e0*/  ISETP.LT.OR P6, PT, R0, 0x99, !P1 ;  /* 0x000000990000780c */ /* 0x000fc40004fc1670 */
[----:B------:R-:W-:Y:S01]  /*249f0*/  F2FP.SATFINITE.E4M3.F32.PACK_AB_MERGE_C R209, RZ, R209, RZ ;  /* 0x000000d1ffd1723e */ /* 0x000fe200048070ff */
[----:B------:R-:W2:Y:S01]  /*24a00*/  LDL.LU R37, [R1+0x21c] ;  /* 0x00021c0001257983 */ /* 0x000ea20000300800 */
[----:B------:R-:W-:Y:S02]  /*24a10*/  F2FP.SATFINITE.E4M3.F32.PACK_AB_MERGE_C R211, RZ, R211, RZ ;  /* 0x000000d3ffd3723e */ /* 0x000fe400048070ff */
[----:B------:R-:W-:Y:S01]  /*24a20*/  F2FP.SATFINITE.E4M3.F32.PACK_AB_MERGE_C R213, RZ, R213, RZ ;  /* 0x000000d5ffd5723e */ /* 0x000fe200048070ff */
[----:B------:R3:W-:Y:S01]  /*24a30*/  @!P5 STG.E.U8 desc[UR14][R26.64+0x90], R5 ;  /* 0x000090051a00d986 */ /* 0x0007e2000c10110e */
[C---:B------:R-:W-:Y:S02]  /*24a40*/  ISETP.LT.OR P5, PT, R0.reuse, 0x9a, !P1 ;  /* 0x0000009a0000780c */ /* 0x040fe40004fa1670 */
[----:B0-----:R-:W-:Y:S01]  /*24a50*/  F2FP.SATFINITE.E4M3.F32.PACK_AB_MERGE_C R3, RZ, R206, RZ ;  /* 0x000000ceff03723e */ /* 0x001fe200048070ff */
[----:B------:R-:W-:Y:S01]  /*24a60*/  @!P3 STG.E.U8 desc[UR14][R26.64+0x91], R205 ;  /* 0x000091cd1a00b986 */ /* 0x000fe2000c10110e */
[----:B------:R-:W-:-:S02]  /*24a70*/  ISETP.LT.OR P3, PT, R0, 0x99, !P2 ;  /* 0x000000990000780c */ /* 0x000fc40005761670 */
[----:B------:R-:W-:Y:S01]  /*24a80*/  F2FP.SATFINITE.E4M3.F32.PACK_AB_MERGE_C R215, RZ, R215, RZ ;  /* 0x000000d7ffd7723e */ /* 0x000fe200048070ff */
[----:B------:R0:W-:Y:S01]  /*24a90*/  @!P6 STG.E.U8 desc[UR14][R24.64+0x98], R3 ;  /* 0x000098031800e986 */ /* 0x0001e2000c10110e */
[C---:B------:R-:W-:Y:S02]  /*24aa0*/  ISETP.LT.OR P6, PT, R0.reuse, 0x9a, !P2 ;  /* 0x0000009a0000780c */ /* 0x040fe400057c1670 */
[----:B------:R-:W-:Y:S02]  /*24ab0*/  F2FP.SATFINITE.E4M3.F32.PACK_AB_MERGE_C R217, RZ, R217, RZ ;  /* 0x000000d9ffd9723e */ /* 0x000fe400048070ff */
[----:B---3--:R-:W-:Y:S01]  /*24ac0*/  F2FP.SATFINITE.E4M3.F32.PACK_AB_MERGE_C R5, RZ, R208, RZ ;  /* 0x000000d0ff05723e */ /* 0x008fe200048070ff */
[----:B------:R-:W-:Y:S01]  /*24ad0*/  @!P5 STG.E.U8 desc[UR14][R24.64+0x99], R207 ;  /* 0x000099cf1800d986 */ /* 0x000fe2000c10110e */
[C---:B------:R-:W-:Y:S02]  /*24ae0*/  ISETP.LT.OR P5, PT, R0.reuse, 0xa1, !P1 ;  /* 0x000000a10000780c */ /* 0x040fe40004fa1670 */
[----:B------:R-:W-:Y:S01]  /*24af0*/  F2FP.SATFINITE.E4M3.F32.PACK_AB_MERGE_C R219, RZ, R219, RZ ;  /* 0x000000dbffdb723e */ /* 0x000fe200048070ff */
[----:B------:R3:W-:Y:S01]  /*24b00*/  @!P3 STG.E.U8 desc[UR14][R26.64+0x98], R5 ;  /* 0x000098051a00b986 */ /* 0x0007e2000c10110e */
[----:B------:R-:W-:-:S02]  /*24b10*/  ISETP.LT.OR P3, PT, R0, 0xa2, !P1 ;  /* 0x000000a20000780c */ /* 0x000fc40004f61670 */
[----:B0-----:R-:W-:Y:S01]  /*24b20*/  F2FP.SATFINITE.E4M3.F32.PACK_AB_MERGE_C R3, RZ, R210, RZ ;  /* 0x000000d2ff03723e */ /* 0x001fe200048070ff */
[----:B------:R-:W-:Y:S01]  /*24b30*/  @!P6 STG.E.U8 desc[UR14][R26.64+0x99], R209 ;  /* 0x000099d11a00e986 */ /* 0x000fe2000c10110e */
[C---:B------:R-:W-:Y:S02]  /*24b40*/  ISETP.LT.OR P6, PT, R0.reuse, 0xa1, !P2 ;  /* 0x000000a10000780c */ /* 0x040fe400057c1670 */
[----:B------:R-:W-:Y:S02]  /*24b50*/  F2FP.SATFINITE.E4M3.F32.PACK_AB_MERGE_C R221, RZ, R221, RZ ;  /* 0x000000ddffdd723e */ /* 0x000fe400048070ff */
[----:B------:R-:W-:Y:S01]  /*24b60*/  F2FP.SATFINITE.E4M3.F32.PACK_AB_MERGE_C R223, RZ, R223, RZ ;  /* 0x000000dfffdf723e */ /* 0x000fe200048070ff */
[----:B------:R0:W-:Y:S01]  /*24b70*/  @!P5 STG.E.U8 desc[UR14][R24.64+0xa0], R3 ;  /* 0x0000a0031800d986 */ /* 0x0001e2000c10110e */
[C---:B------:R-:W-:Y:S02]  /*24b80*/  ISETP.LT.OR P5, PT, R0.reuse, 0xa2, !P2 ;  /* 0x000000a20000780c */ /* 0x040fe400057a1670 */
[----:B---3--:R-:W-:Y:S01]  /*24b90*/  F2FP.SATFINITE.E4M3.F32.PACK_AB_MERGE_C R5, RZ, R212, RZ ;  /* 0x000000d4ff05723e */ /* 0x008fe200048070ff */
[----:B------:R-:W-:Y:S01]  /*24ba0*/  @!P3 STG.E.U8 desc[UR14][R24.64+0xa1], R211 ;  /* 0x0000a1d31800b986 */ /* 0x000fe2000c10110e */
[----:B------:R-:W-:-:S02]  /*24bb0*/  ISETP.LT.OR P3, PT, R0, 0xa9, !P1 ;  /* 0x000000a90000780c */ /* 0x000fc40004f61670 */
[----:B------:R-:W-:Y:S01]  /*24bc0*/  F2FP.SATFINITE.E4M3.F32.PACK_AB_MERGE_C R225, RZ, R225, RZ ;  /* 0x000000e1ffe1723e */ /* 0x000fe200048070ff */
[----:B------:R3:W-:Y:S01]  /*24bd0*/  @!P6 STG.E.U8 desc[UR14][R26.64+0xa0], R5 ;  /* 0x0000a0051a00e986 */ /* 0x0007e2000c10110e */
[C---:B------:R-:W-:Y:S02]  /*24be0*/  ISETP.LT.OR P6, PT, R0.reuse, 0xaa, !P1 ;  /* 0x000000aa0000780c */ /* 0x040fe40004fc1670 */
[----:B------:R-:W-:Y:S02]  /*24bf0*/  F2FP.SATFINITE.E4M3.F32.PACK_AB_MERGE_C R227, RZ, R227, RZ ;  /* 0x000000e3ffe3723e */ /* 0x000fe400048070ff */
[----:B0-----:R-:W-:Y:S01]  /*24c00*/  F2FP.SATFINITE.E4M3.F32.PACK_AB_MERGE_C R3, RZ, R214, RZ ;  /* 0x000000d6ff03723e */ /* 0x001fe200048070ff */
[----:B------:R-:W-:Y:S01]  /*24c10*/  @!P5 STG.E.U8 desc[UR14][R26.64+0xa1], R213 ;  /* 0x0000a1d51a00d986 */ /* 0x000fe2000c10110e */
[C---:B------:R-:W-:Y:S02]  /*24c20*/  ISETP.LT.OR P5, PT, R0.reuse, 0xa9, !P2 ;  /* 0x000000a90000780c */ /* 0x040fe400057a1670 */
[----:B------:R-:W-:Y:S01]  /*24c30*/  F2FP.SATFINITE.E4M3.F32.PACK_AB_MERGE_C R229, RZ, R229, RZ ;  /* 0x000000e5ffe5723e */ /* 0x000fe200048070ff */
[----:B------:R0:W-:Y:S01]  /*24c40*/  @!P3 STG.E.U8 desc[UR14][R24.64+0xa8], R3 ;  /* 0x0000a8031800b986 */ /* 0x0001e2000c10110e */
[----:B------:R-:W-:-:S02]  /*24c50*/  ISETP.LT.OR P3, PT, R0, 0xaa, !P2 ;  /* 0x000000aa0000780c */ /* 0x000fc40005761670 */
[----:B---3--:R-:W-:Y:S01]  /*24c60*/  F2FP.SATFINITE.E4M3.F32.PACK_AB_MERGE_C R5, RZ, R216, RZ ;  /* 0x000000d8ff05723e */ /* 0x008fe200048070ff */
[----:B------:R-:W-:Y:S01]  /*24c70*/  @!P6 STG.E.U8 desc[UR14][R24.64+0xa9], R215 ;  /* 0x0000a9d71800e986 */ /* 0x000fe2000c10110e */
[C---:B------:R-:W-:Y:S02]  /*24c80*/  ISETP.LT.OR P6, PT, R0.reuse, 0xb1, !P1 ;  /* 0x000000b10000780c */ /* 0x040fe40004fc1670 */
        /* <DEDUP_REMOVED lines=19> */
[----:B------:R-:W-:-:S05]  /*24dc0*/  ISETP.LT.OR P6, PT, R0, 0xb9, !P2 ;  /* 0x000000b90000780c */ /* 0x000fca00057c1670 */
[----:B------:R0:W-:Y:S01]  /*24dd0*/  @!P5 STG.E.U8 desc[UR14][R24.64+0xb8], R3 ;  /* 0x0000b8031800d986 */ /* 0x0001e2000c10110e */
[C---:B------:R-:W-:Y:S02]  /*24de0*/  ISETP.LT.OR P5, PT, R0.reuse, 0xba, !P2 ;  /* 0x000000ba0000780c */ /* 0x040fe400057a1670 */
[----:B---3--:R-:W-:Y:S01]  /*24df0*/  F2FP.SATFINITE.E4M3.F32.PACK_AB_MERGE_C R5, RZ, R224, RZ ;  /* 0x000000e0ff05723e */ /* 0x008fe200048070ff */
[----:B------:R-:W-:Y:S01]  /*24e00*/  @!P3 STG.E.U8 desc[UR14][R24.64+0xb9], R223 ;  /* 0x0000b9df1800b986 */ /* 0x000fe2000c10110e */
[----:B------:R-:W-:-:S03]  /*24e10*/  ISETP.LT.OR P3, PT, R0, 0xc1, !P1 ;  /* 0x000000c10000780c */ /* 0x000fc60004f61670 */
[----:B------:R3:W-:Y:S01]  /*24e20*/  @!P6 STG.E.U8 desc[UR14][R26.64+0xb8], R5 ;  /* 0x0000b8051a00e986 */ /* 0x0007e2000c10110e */
[----:B------:R-:W-:Y:S02]  /*24e30*/  ISETP.LT.OR P6, PT, R0, 0xc2, !P1 ;  /* 0x000000c20000780c */ /* 0x000fe40004fc1670 */
[----:B0-----:R-:W-:-:S03]  /*24e40*/  F2FP.SATFINITE.E4M3.F32.PACK_AB_MERGE_C R3, RZ, R226, RZ ;  /* 0x000000e2ff03723e */ /* 0x001fc600048070ff */
[----:B------:R-:W-:Y:S01]  /*24e50*/  @!P5 STG.E.U8 desc[UR14][R26.64+0xb9], R225 ;  /* 0x0000b9e11a00d986 */ /* 0x000fe2000c10110e */
[----:B------:R-:W-:-:S03]  /*24e60*/  ISETP.LT.OR P5, PT, R0, 0xc1, !P2 ;  /* 0x000000c10000780c */ /* 0x000fc600057a1670 */
[----:B------:R0:W-:Y:S01]  /*24e70*/  @!P3 STG.E.U8 desc[UR14][R24.64+0xc0], R3 ;  /* 0x0000c0031800b986 */ /* 0x0001e2000c10110e */
[C---:B------:R-:W-:Y:S02]  /*24e80*/  ISETP.LT.OR P3, PT, R0.reuse, 0xc2, !P2 ;  /* 0x000000c20000780c */ /* 0x040fe40005761670 */
[----:B---3--:R-:W-:Y:S01]  /*24e90*/  F2FP.SATFINITE.E4M3.F32.PACK_AB_MERGE_C R5, RZ, R228, RZ ;  /* 0x000000e4ff05723e */ /* 0x008fe200048070ff */
[----:B------:R-:W-:Y:S01]  /*24ea0*/  @!P6 STG.E.U8 desc[UR14][R24.64+0xc1], R227 ;  /* 0x0000c1e31800e986 */ /* 0x000fe2000c10110e */
[----:B------:R-:W-:-:S05]  /*24eb0*/  ISETP.LT.OR P6, PT, R0, 0xc9, !P1 ;  /* 0x000000c90000780c */ /* 0x000fca0004fc1670 */
[----:B------:R3:W-:Y:S01]  /*24ec0*/  @!P5 STG.E.U8 desc[UR14][R26.64+0xc0], R5 ;  /* 0x0000c0051a00d986 */ /* 0x0007e2000c10110e */
[C---:B------:R-:W-:Y:S02]  /*24ed0*/  ISETP.LT.OR P5, PT, R0.reuse, 0xca, !P1 ;  /* 0x000000ca0000780c */ /* 0x040fe40004fa1670 */
[----:B0-----:R-:W-:Y:S01]  /*24ee0*/  F2FP.SATFINITE.E4M3.F32.PACK_AB_MERGE_C R3, RZ, R230, RZ ;  /* 0x000000e6ff03723e */ /* 0x001fe200048070ff */
[----:B------:R-:W-:Y:S01]  /*24ef0*/  @!P3 STG.E.U8 desc[UR14][R26.64+0xc1], R229 ;  /* 0x0000c1e51a00b986 */ /* 0x000fe2000c10110e */
[----:B------:R-:W-:-:S03]  /*24f00*/  ISETP.LT.OR P3, PT, R0, 0xc9, !P2 ;  /* 0x000000c90000780c */ /* 0x000fc60005761670 */
[----:B------:R0:W-:Y:S01]  /*24f10*/  @!P6 STG.E.U8 desc[UR14][R24.64+0xc8], R3 ;  /* 0x0000c8031800e986 */ /* 0x0001e2000c10110e */
[----:B------:R-:W-:Y:S02]  /*24f20*/  ISETP.LT.OR P6, PT, R0, 0xca, !P2 ;  /* 0x000000ca0000780c */ /* 0x000fe400057c1670 */
[----:B---3--:R-:W-:-:S03]  /*24f30*/  F2FP.SATFINITE.E4M3.F32.PACK_AB_MERGE_C R5, RZ, R232, RZ ;  /* 0x000000e8ff05723e */ /* 0x008fc600048070ff */
[----:B------:R-:W-:Y:S01]  /*24f40*/  @!P5 STG.E.U8 desc[UR14][R24.64+0xc9], R231 ;  /* 0x0000c9e71800d986 */ /* 0x000fe2000c10110e */
[----:B------:R-:W-:-:S03]  /*24f50*/  ISETP.LT.OR P5, PT, R0, 0xd1, !P1 ;  /* 0x000000d10000780c */ /* 0x000fc60004fa1670 */
[----:B------:R3:W-:Y:S01]  /*24f60*/  @!P3 STG.E.U8 desc[UR14][R26.64+0xc8], R5 ;  /* 0x0000c8051a00b986 */ /* 0x0007e2000c10110e */
[C---:B------:R-:W-:Y:S02]  /*24f70*/  ISETP.LT.OR P3, PT, R0.reuse, 0xd2, !P1 ;  /* 0x000000d20000780c */ /* 0x040fe40004f61670 */
[----:B0-----:R-:W-:Y:S01]  /*24f80*/  F2FP.SATFINITE.E4M3.F32.PACK_AB_MERGE_C R3, RZ, R234, RZ ;  /* 0x000000eaff03723e */ /* 0x001fe200048070ff */
[----:B------:R-:W-:Y:S01]  /*24f90*/  @!P6 STG.E.U8 desc[UR14][R26.64+0xc9], R233 ;  /* 0x0000c9e91a00e986 */ /* 0x000fe2000c10110e */
[----:B------:R-:W-:Y:S01]  /*24fa0*/  ISETP.LT.OR P6, PT, R0, 0xd1, !P2 ;  /* 0x000000d10000780c */ /* 0x000fe200057c1670 */
[----:B----4-:R-:W-:-:S04]  /*24fb0*/  FMUL R2, R35, UR20 ;  /* 0x0000001423027c20 */ /* 0x010fc80008400000 */
[----:B------:R0:W-:Y:S01]  /*24fc0*/  @!P5 STG.E.U8 desc[UR14][R24.64+0xd0], R3 ;  /* 0x0000d0031800d986 */ /* 0x0001e2000c10110e */
[C---:B------:R-:W-:Y:S02]  /*24fd0*/  ISETP.LT.OR P5, PT, R0.reuse, 0xd2, !P2 ;  /* 0x000000d20000780c */ /* 0x040fe400057a1670 */
[----:B---3--:R-:W-:Y:S01]  /*24fe0*/  F2FP.SATFINITE.E4M3.F32.PACK_AB_MERGE_C R5, RZ, R236, RZ ;  /* 0x000000ecff05723e */ /* 0x008fe200048070ff */
[----:B------:R-:W-:Y:S01]  /*24ff0*/  @!P3 STG.E.U8 desc[UR14][R24.64+0xd1], R235 ;  /* 0x0000d1eb1800b986 */ /* 0x000fe2000c10110e */
[----:B------:R-:W-:-:S03]  /*25000*/  ISETP.LT.OR P3, PT, R0, 0xd9, !P1 ;  /* 0x000000d90000780c */ /* 0x000fc60004f61670 */
[----:B------:R3:W-:Y:S01]  /*25010*/  @!P6 STG.E.U8 desc[UR14][R26.64+0xd0], R5 ;  /* 0x0000d0051a00e986 */ /* 0x0007e2000c10110e */
[----:B------:R-:W-:Y:S01]  /*25020*/  ISETP.LT.OR P6, PT, R0, 0xda, !P1 ;  /* 0x000000da0000780c */ /* 0x000fe20004fc1670 */
[----:B0-----:R-:W-:Y:S02]  /*25030*/  FMUL R3, R36, UR20 ;  /* 0x0000001424037c20 */ /* 0x001fe40008400000 */
[----:B------:R-:W4:Y:S03]  /*25040*/  LDL.LU R36, [R1+0x220] ;  /* 0x0002200001247983 */ /* 0x000f260000300800 */
[----:B------:R-:W-:Y:S01]  /*25050*/  F2FP.SATFINITE.E4M3.F32.PACK_AB_MERGE_C R9, RZ, R3, RZ ;  /* 0x00000003ff09723e */ /* 0x000fe200048070ff */
[----:B------:R-:W4:Y:S01]  /*25060*/  LDL.LU R35, [R1+0x224] ;  /* 0x0002240001237983 */ /* 0x000f220000300800 */
[----:B---3--:R-:W-:Y:S01]  /*25070*/  F2FP.SATFINITE.E4M3.F32.PACK_AB_MERGE_C R5, RZ, R2, RZ ;  /* 0x00000002ff05723e */ /* 0x008fe200048070ff */
[----:B------:R-:W-:Y:S01]  /*25080*/  FMUL R2, R33, UR20 ;  /* 0x0000001421027c20 */ /* 0x000fe20008400000 */
[----:B------:R-:W-:Y:S01]  /*25090*/  FMUL R3, R32, UR20 ;  /* 0x0000001420037c20 */ /* 0x000fe20008400000 */
[----:B------:R-:W3:Y:S04]  /*250a0*/  LDL.LU R33, [R1+0x228] ;  /* 0x0002280001217983 */ /* 0x000ee80000300800 */
[----:B------:R-:W3:Y:S04]  /*250b0*/  LDL.LU R32, [R1+0x22c] ;  /* 0x00022c0001207983 */ /* 0x000ee80000300800 */
[----:B------:R-:W-:Y:S01]  /*250c0*/  @!P5 STG.E.U8 desc[UR14][R26.64+0xd1], R237 ;  /* 0x0000d1ed1a00d986 */ /* 0x000fe2000c10110e */
[----:B------:R-:W-:-:S03]  /*250d0*/  ISETP.LT.OR P5, PT, R0, 0xd9, !P2 ;  /* 0x000000d90000780c */ /* 0x000fc600057a1670 */
[----:B------:R0:W-:Y:S01]  /*250e0*/  @!P3 STG.E.U8 desc[UR14][R24.64+0xd8], R7 ;  /* 0x0000d8071800b986 */ /* 0x0001e2000c10110e */
[----:B------:R-:W-:-:S03]  /*250f0*/  ISETP.LT.OR P3, PT, R0, 0xda, !P2 ;  /* 0x000000da0000780c */ /* 0x000fc60005761670 */
[----:B------:R1:W-:Y:S01]  /*25100*/  @!P6 STG.E.U8 desc[UR14][R24.64+0xd9], R9 ;  /* 0x0000d9091800e986 */ /* 0x0003e2000c10110e */
[----:B------:R-:W-:Y:S02]  /*25110*/  ISETP.LT.OR P6, PT, R0, 0xe1, !P1 ;  /* 0x000000e10000780c */ /* 0x000fe40004fc1670 */
[----:B------:R-:W-:Y:S01]  /*25120*/  F2FP.SATFINITE.E4M3.F32.PACK_AB_MERGE_C R11, RZ, R2, RZ ;  /* 0x00000002ff0b723e */ /* 0x000fe200048070ff */
[----:B------:R-:W3:Y:S04]  /*25130*/  LDL.LU R40, [R1+0x230] ;  /* 0x0002300001287983 */ /* 0x000ee80000300800 */
[----:B------:R1:W-:Y:S01]  /*25140*/  @!P5 STG.E.U8 desc[UR14][R26.64+0xd8], R5 ;  /* 0x0000d8051a00d986 */ /* 0x0003e2000c10110e */
[----:B0-----:R-:W-:-:S03]  /*25150*/  F2FP.SATFINITE.E4M3.F32.PACK_AB_MERGE_C R7, RZ, R3, RZ ;  /* 0x00000003ff07723e */ /* 0x001fc600048070ff */
[----:B------:R-:W-:Y:S04]  /*25160*/  @!P3 STG.E.U8 desc[UR14][R26.64+0xd9], R11 ;  /* 0x0000d90b1a00b986 */ /* 0x000fe8000c10110e */
[----:B------:R0:W-:Y:S01]  /*25170*/  @!P6 STG.E.U8 desc[UR14][R24.64+0xe0], R7 ;  /* 0x0000e0071800e986 */ /* 0x0001e2000c10110e */
[----:B------:R-:W-:-:S03]  /*25180*/  FMUL R4, R39, UR20 ;  /* 0x0000001427047c20 */ /* 0x000fc60008400000 */
[----:B------:R-:W3:Y:S02]  /*25190*/  LDL.LU R39, [R1+0x234] ;  /* 0x0002340001277983 */ /* 0x000ee40000300800 */
[----:B-1----:R-:W-:Y:S01]  /*251a0*/  F2FP.SATFINITE.E4M3.F32.PACK_AB_MERGE_C R9, RZ, R4, RZ ;  /* 0x00000004ff09723e */ /* 0x002fe200048070ff */
[----:B------:R-:W-:Y:S02]  /*251b0*/  FMUL R2, R38, UR20 ;  /* 0x0000001426027c20 */ /* 0x000fe40008400000 */
[----:B------:R-:W3:Y:S03]  /*251c0*/  LDL.LU R38, [R1+0x238] ;  /* 0x0002380001267983 */ /* 0x000ee60000300800 */
[----:B------:R-:W-:Y:S01]  /*251d0*/  F2FP.SATFINITE.E4M3.F32.PACK_AB_MERGE_C R5, RZ, R2, RZ ;  /* 0x00000002ff05723e */ /* 0x000fe200048070ff */
[----:B--2---:R-:W-:Y:S02]  /*251e0*/  FMUL R3, R37, UR20 ;  /* 0x0000001425037c20 */ /* 0x004fe40008400000 */
[----:B------:R-:W2:Y:S03]  /*251f0*/  LDL.LU R37, [R1+0x23c] ;  /* 0x00023c0001257983 */ /* 0x000ea60000300800 */
[----:B------:R-:W-:Y:S01]  /*25200*/  F2FP.SATFINITE.E4M3.F32.PACK_AB_MERGE_C R13, RZ, R3, RZ ;  /* 0x00000003ff0d723e */ /* 0x000fe200048070ff */
[----:B----4-:R-:W-:-:S02]  /*25210*/  FMUL R2, R36, UR20 ;  /* 0x0000001424027c20 */ /* 0x010fc40008400000 */
[----:B------:R-:W4:Y:S03]  /*25220*/  LDL.LU R36, [R1+0x240] ;  /* 0x0002400001247983 */ /* 0x000f260000300800 */
[----:B0-----:R-:W-:Y:S01]  /*25230*/  F2FP.SATFINITE.E4M3.F32.PACK_AB_MERGE_C R7, RZ, R2, RZ ;  /* 0x00000002ff07723e */ /* 0x001fe200048070ff */
[----:B------:R-:W-:Y:S02]  /*25240*/  FMUL R2, R35, UR20 ;  /* 0x0000001423027c20 */ /* 0x000fe40008400000 */
[----:B------:R-:W4:Y:S01]  /*25250*/  LDL.LU R35, [R1+0x244] ;  /* 0x0002440001237983 */ /* 0x000f220000300800 */
[----:B---3--:R-:W-:-:S03]  /*25260*/  FMUL R3, R33, UR20 ;  /* 0x0000001421037c20 */ /* 0x008fc60008400000 */
[----:B------:R-:W3:Y:S01]  /*25270*/  LDL.LU R33, [R1+0x248] ;  /* 0x0002480001217983 */ /* 0x000ee20000300800 */
[----:B------:R-:W-:-:S03]  /*25280*/  FMUL R4, R32, UR20 ;  /* 0x0000001420047c20 */ /* 0x000fc60008400000 */
[----:B------:R-:W3:Y:S01]  /*25290*/  LDL.LU R32, [R1+0x24c] ;  /* 0x00024c0001207983 */ /* 0x000ee20000300800 */
[C---:B------:R-:W-:Y:S02]  /*252a0*/  ISETP.LT.OR P5, PT, R0.reuse, 0xe2, !P1 ;  /* 0x000000e20000780c */ /* 0x040fe40004fa1670 */
[C---:B------:R-:W-:Y:S02]  /*252b0*/  ISETP.LT.OR P3, PT, R0.reuse, 0xe1, !P2 ;  /* 0x000000e10000780c */ /* 0x040fe40005761670 */
[----:B------:R-:W-:-:S09]  /*252c0*/  ISETP.LT.OR P6, PT, R0, 0xe2, !P2 ;  /* 0x000000e20000780c */ /* 0x000fd200057c1670 */
[----:B------:R0:W-:Y:S01]  /*252d0*/  @!P5 STG.E.U8 desc[UR14][R24.64+0xe1], R9 ;  /* 0x0000e1091800d986 */ /* 0x0001e2000c10110e */
[----:B------:R-:W-:-:S03]  /*252e0*/  ISETP.LT.OR P5, PT, R0, 0xe9, !P1 ;  /* 0x000000e90000780c */ /* 0x000fc60004fa1670 */
[----:B------:R1:W-:Y:S01]  /*252f0*/  @!P3 STG.E.U8 desc[UR14][R26.64+0xe0], R5 ;  /* 0x0000e0051a00b986 */ /* 0x0003e2000c10110e */
[----:B------:R-:W-:-:S03]  /*25300*/  ISETP.LT.OR P3, PT, R0, 0xea, !P1 ;  /* 0x000000ea0000780c */ /* 0x000fc60004f61670 */
[----:B------:R-:W-:Y:S01]  /*25310*/  @!P6 STG.E.U8 desc[UR14][R26.64+0xe1], R13 ;  /* 0x0000e10d1a00e986 */ /* 0x000fe2000c10110e */
[----:B------:R-:W-:Y:S02]  /*25320*/  ISETP.LT.OR P6, PT, R0, 0xe9, !P2 ;  /* 0x000000e90000780c */ /* 0x000fe400057c1670 */
[----:B0-----:R-:W-:-:S03]  /*25330*/  F2FP.SATFINITE.E4M3.F32.PACK_AB_MERGE_C R9, RZ, R2, RZ ;  /* 0x00000002ff09723e */ /* 0x001fc600048070ff */
[----:B------:R0:W-:Y:S01]  /*25340*/  @!P5 STG.E.U8 desc[UR14][R24.64+0xe8], R7 ;  /* 0x0000e8071800d986 */ /* 0x0001e2000c10110e */
[----:B------:R-:W-:Y:S01]  /*25350*/  ISETP.LT.OR P5, PT, R0, 0xea, !P2 ;  /* 0x000000ea0000780c */ /* 0x000fe200057a1670 */
[----:B------:R-:W-:Y:S01]  /*25360*/  FMUL R2, R40, UR20 ;  /* 0x0000001428027c20 */ /* 0x000fe20008400000 */
[----:B-1----:R-:W-:Y:S02]  /*25370*/  F2FP.SATFINITE.E4M3.F32.PACK_AB_MERGE_C R5, RZ, R3, RZ ;  /* 0x00000003ff05723e */ /* 0x002fe400048070ff */
[----:B------:R-:W-:Y:S01]  /*25380*/  F2FP.SATFINITE.E4M3.F32.PACK_AB_MERGE_C R11, RZ, R4, RZ ;  /* 0x00000004ff0b723e */ /* 0x000fe200048070ff */
[----:B------:R-:W-:Y:S01]  /*25390*/  @!P3 STG.E.U8 desc[UR14][R24.64+0xe9], R9 ;  /* 0x0000e9091800b986 */ /* 0x000fe2000c10110e */
[----:B0-----:R-:W-:-:S03]  /*253a0*/  F2FP.SATFINITE.E4M3.F32.PACK_AB_MERGE_C R7, RZ, R2, RZ ;  /* 0x00000002ff07723e */ /* 0x001fc600048070ff */
[----:B------:R0:W-:Y:S04]  /*253b0*/  @!P6 STG.E.U8 desc[UR14][R26.64+0xe8], R5 ;  /* 0x0000e8051a00e986 */ /* 0x0001e8000c10110e */
[----:B------:R1:W-:Y:S01]  /*253c0*/  @!P5 STG.E.U8 desc[UR14][R26.64+0xe9], R11 ;  /* 0x0000e90b1a00d986 */ /* 0x0003e2000c10110e */
[----:B------:R-:W-:-:S05]  /*253d0*/  FMUL R3, R39, UR20 ;  /* 0x0000001427037c20 */ /* 0x000fca0008400000 */
[----:B------:R-:W-:Y:S01]  /*253e0*/  F2FP.SATFINITE.E4M3.F32.PACK_AB_MERGE_C R13, RZ, R3, RZ ;  /* 0x00000003ff0d723e */ /* 0x000fe200048070ff */
[----:B------:R-:W-:-:S05]  /*253f0*/  FMUL R2, R38, UR20 ;  /* 0x0000001426027c20 */ /* 0x000fca0008400000 */
[----:B0-----:R-:W-:Y:S01]  /*25400*/  F2FP.SATFINITE.E4M3.F32.PACK_AB_MERGE_C R5, RZ, R2, RZ ;  /* 0x00000002ff05723e */ /* 0x001fe200048070ff */
[----:B--2---:R-:W-:Y:S02]  /*25410*/  FMUL R3, R37, UR20 ;  /* 0x0000001425037c20 */ /* 0x004fe40008400000 */
[----:B------:R-:W2:Y:S04]  /*25420*/  LDL.LU R37, [R1+0x250] ;  /* 0x0002500001257983 */ /* 0x000ea80000300800 */
[----:B------:R-:W2:Y:S01]  /*25430*/  LDL.LU R39, [R1+0x254] ;  /* 0x0002540001277983 */ /* 0x000ea20000300800 */
[----:B------:R-:W-:Y:S01]  /*25440*/  F2FP.SATFINITE.E4M3.F32.PACK_AB_MERGE_C R9, RZ, R3, RZ ;  /* 0x00000003ff09723e */ /* 0x000fe200048070ff */
[----:B----4-:R-:W-:Y:S02]  /*25450*/  FMUL R4, R36, UR20 ;  /* 0x0000001424047c20 */ /* 0x010fe40008400000 */
[----:B------:R-:W4:Y:S03]  /*25460*/  LDL.LU R36, [R1+0x258] ;  /* 0x0002580001247983 */ /* 0x000f260000300800 */
[----:B-1----:R-:W-:Y:S01]  /*25470*/  F2FP.SATFINITE.E4M3.F32.PACK_AB_MERGE_C R11, RZ, R4, RZ ;  /* 0x00000004ff0b723e */ /* 0x002fe200048070ff */
[----:B------:R-:W-:-:S02]  /*25480*/  FMUL R2, R35, UR20 ;  /* 0x0000001423027c20 */ /* 0x000fc40008400000 */
[----:B------:R-:W4:Y:S01]  /*25490*/  LDL.LU R35, [R1+0x25c] ;  /* 0x00025c0001237983 */ /* 0x000f220000300800 */
[----:B---3--:R-:W-:-:S03]  /*254a0*/  FMUL R3, R33, UR20 ;  /* 0x0000001421037c20 */ /* 0x008fc60008400000 */
[----:B------:R-:W3:Y:S01]  /*254b0*/  LDL.LU R33, [R1+0x260] ;  /* 0x0002600001217983 */ /* 0x000ee20000300800 */
[----:B------:R-:W-:-:S03]  /*254c0*/  FMUL R4, R32, UR20 ;  /* 0x0000001420047c20 */ /* 0x000fc60008400000 */
[----:B------:R-:W3:Y:S01]  /*254d0*/  LDL.LU R32, [R1+0x264] ;  /* 0x0002640001207983 */ /* 0x000ee20000300800 */
[C---:B------:R-:W-:Y:S02]  /*254e0*/  ISETP.LT.OR P3, PT, R0.reuse, 0xf1, !P1 ;  /* 0x000000f10000780c */ /* 0x040fe40004f61670 */
[C---:B------:R-:W-:Y:S01]  /*254f0*/  ISETP.LT.OR P6, PT, R0.reuse, 0xf2, !P1 ;  /* 0x000000f20000780c */ /* 0x040fe20004fc1670 */
[----:B------:R-:W3:Y:S01]  /*25500*/  LDL.LU R38, [R1+0x268] ;  /* 0x0002680001267983 */ /* 0x000ee20000300800 */
[----:B------:R-:W-:-:S09]  /*25510*/  ISETP.LT.OR P5, PT, R0, 0xf1, !P2 ;  /* 0x000000f10000780c */ /* 0x000fd200057a1670 */
[----:B------:R0:W-:Y:S01]  /*25520*/  @!P3 STG.E.U8 desc[UR14][R24.64+0xf0], R7 ;  /* 0x0000f0071800b986 */ /* 0x0001e2000c10110e */
[----:B------:R-:W-:-:S03]  /*25530*/  ISETP.LT.OR P3, PT, R0, 0xf2, !P2 ;  /* 0x000000f20000780c */ /* 0x000fc60005761670 */
[----:B------:R1:W-:Y:S01]  /*25540*/  @!P6 STG.E.U8 desc[UR14][R24.64+0xf1], R13 ;  /* 0x0000f10d1800e986 */ /* 0x0003e2000c10110e */
[C---:B------:R-:W-:Y:S02]  /*25550*/  ISETP.LT.OR P6, PT, R0.reuse, 0xf9, !P1 ;  /* 0x000000f90000780c */ /* 0x040fe40004fc1670 */
[----:B------:R-:W-:Y:S01]  /*25560*/  ISETP.LT.OR P1, PT, R0, 0xfa, !P1 ;  /* 0x000000fa0000780c */ /* 0x000fe20004f21670 */
[----:B------:R1:W-:Y:S01]  /*25570*/  @!P5 STG.E.U8 desc[UR14][R26.64+0xf0], R5 ;  /* 0x0000f0051a00d986 */ /* 0x0003e2000c10110e */
[----:B0-----:R-:W-:Y:S02]  /*25580*/  F2FP.SATFINITE.E4M3.F32.PACK_AB_MERGE_C R7, RZ, R3, RZ ;  /* 0x00000003ff07723e */ /* 0x001fe400048070ff */
[----:B-1----:R-:W-:Y:S02]  /*25590*/  F2FP.SATFINITE.E4M3.F32.PACK_AB_MERGE_C R13, RZ, R4, RZ ;  /* 0x00000004ff0d723e */ /* 0x002fe400048070ff */
[----:B------:R-:W-:Y:S01]  /*255a0*/  F2FP.SATFINITE.E4M3.F32.PACK_AB_MERGE_C R5, RZ, R2, RZ ;  /* 0x00000002ff05723e */ /* 0x000fe200048070ff */
[----:B------:R0:W-:Y:S04]  /*255b0*/  @!P3 STG.E.U8 desc[UR14][R26.64+0xf1], R9 ;  /* 0x0000f1091a00b986 */ /* 0x0001e8000c10110e */
[----:B------:R1:W-:Y:S04]  /*255c0*/  @!P6 STG.E.U8 desc[UR14][R24.64+0xf8], R11 ;  /* 0x0000f80b1800e986 */ /* 0x0003e8000c10110e */
[----:B------:R4:W-:Y:S01]  /*255d0*/  @!P1 STG.E.U8 desc[UR14][R24.64+0xf9], R5 ;  /* 0x0000f90518009986 */ /* 0x0009e2000c10110e */
[----:B--2---:R-:W-:-:S03]  /*255e0*/  FMUL R2, R37, UR20 ;  /* 0x0000001425027c20 */ /* 0x004fc60008400000 */
[----:B------:R-:W2:Y:S01]  /*255f0*/  LDL.LU R37, [R1+0x26c] ;  /* 0x00026c0001257983 */ /* 0x000ea20000300800 */
[----:B------:R-:W-:-:S03]  /*25600*/  FMUL R3, R39, UR20 ;  /* 0x0000001427037c20 */ /* 0x000fc60008400000 */
[----:B------:R-:W2:Y:S01]  /*25610*/  LDL.LU R39, [R1+0x270] ;  /* 0x0002700001277983 */ /* 0x000ea20000300800 */
[----:B0-----:R-:W-:Y:S02]  /*25620*/  F2FP.SATFINITE.E4M3.F32.PACK_AB_MERGE_C R9, RZ, R2, RZ ;  /* 0x00000002ff09723e */ /* 0x001fe400048070ff */
[----:B-1----:R-:W-:Y:S01]  /*25630*/  F2FP.SATFINITE.E4M3.F32.PACK_AB_MERGE_C R11, RZ, R3, RZ ;  /* 0x00000003ff0b723e */ /* 0x002fe200048070ff */
[----:B----4-:R-:W-:Y:S02]  /*25640*/  FMUL R4, R36, UR20 ;  /* 0x0000001424047c20 */ /* 0x010fe40008400000 */
[----:B------:R-:W4:Y:S03]  /*25650*/  LDL.LU R36, [R1+0x274] ;  /* 0x0002740001247983 */ /* 0x000f260000300800 */
[----:B------:R-:W-:Y:S01]  /*25660*/  F2FP.SATFINITE.E4M3.F32.PACK_AB_MERGE_C R5, RZ, R4, RZ ;  /* 0x00000004ff05723e */ /* 0x000fe200048070ff */
[----:B------:R-:W-:-:S02]  /*25670*/  FMUL R2, R35, UR20 ;  /* 0x0000001423027c20 */ /* 0x000fc40008400000 */
[----:B------:R-:W4:Y:S01]  /*25680*/  LDL.LU R35, [R1+0x278] ;  /* 0x0002780001237983 */ /* 0x000f220000300800 */
[----:B---3--:R-:W-:-:S03]  /*25690*/  FMUL R3, R33, UR20 ;  /* 0x0000001421037c20 */ /* 0x008fc60008400000 */
[----:B------:R-:W3:Y:S01]  /*256a0*/  LDL.LU R33, [R1+0x27c] ;  /* 0x00027c0001217983 */ /* 0x000ee20000300800 */
[----:B------:R-:W-:-:S03]  /*256b0*/  FMUL R4, R32, UR20 ;  /* 0x0000001420047c20 */ /* 0x000fc60008400000 */
[----:B------:R-:W3:Y:S01]  /*256c0*/  LDL.LU R32, [R1+0x280] ;  /* 0x0002800001207983 */ /* 0x000ee20000300800 */
[C---:B------:R-:W-:Y:S02]  /*256d0*/  ISETP.LT.OR P5, PT, R0.reuse, 0xf9, !P2 ;  /* 0x000000f90000780c */ /* 0x040fe400057a1670 */
[----:B------:R-:W-:Y:S02]  /*256e0*/  ISETP.LT.OR P2, PT, R0, 0xfa, !P2 ;  /* 0x000000fa0000780c */ /* 0x000fe40005741670 */
[C---:B------:R-:W-:Y:S02]  /*256f0*/  ISETP.GE.AND P6, PT, R34.reuse, 0x81, PT ;  /* 0x000000812200780c */ /* 0x040fe40003fc6270 */
[----:B------:R-:W-:Y:S02]  /*25700*/  ISETP.GE.AND P3, PT, R34, 0x89, PT ;  /* 0x000000892200780c */ /* 0x000fe40003f66270 */
[----:B------:R-:W-:-:S05]  /*25710*/  ISETP.LT.OR P1, PT, R0, 0x1, !P6 ;  /* 0x000000010000780c */ /* 0x000fca0007721670 */
[----:B------:R0:W-:Y:S01]  /*25720*/  @!P5 STG.E.U8 desc[UR14][R26.64+0xf8], R7 ;  /* 0x0000f8071a00d986 */ /* 0x0001e2000c10110e */
[----:B------:R-:W-:-:S03]  /*25730*/  ISETP.LT.OR P5, PT, R0, 0x1, !P3 ;  /* 0x000000010000780c */ /* 0x000fc60005fa1670 */
[----:B------:R1:W-:Y:S01]  /*25740*/  @!P2 STG.E.U8 desc[UR14][R26.64+0xf9], R13 ;  /* 0x0000f90d1a00a986 */ /* 0x0003e2000c10110e */
[----:B------:R-:W-:-:S03]  /*25750*/  ISETP.LT.OR P2, PT, R0, 0x2, !P6 ;  /* 0x000000020000780c */ /* 0x000fc60007741670 */
[----:B------:R1:W-:Y:S01]  /*25760*/  @!P1 STG.E.U8 desc[UR14][R30.64], R9 ;  /* 0x000000091e009986 */ /* 0x0003e2000c10110e */
[----:B------:R-:W-:Y:S02]  /*25770*/  ISETP.LT.OR P1, PT, R0, 0x2, !P3 ;  /* 0x000000020000780c */ /* 0x000fe40005f21670 */
[----:B0-----:R-:W-:Y:S01]  /*25780*/  F2FP.SATFINITE.E4M3.F32.PACK_AB_MERGE_C R7, RZ, R2, RZ ;  /* 0x00000002ff07723e */ /* 0x001fe200048070ff */
[----:B------:R-:W-:Y:S02]  /*25790*/  FMUL R2, R38, UR20 ;  /* 0x0000001426027c20 */ /* 0x000fe40008400000 */
[----:B------:R-:W3:Y:S04]  /*257a0*/  LDL.LU R38, [R1+0x284] ;  /* 0x0002840001267983 */ /* 0x000ee80000300800 */
[----:B------:R-:W-:Y:S04]  /*257b0*/  @!P2 STG.E.U8 desc[UR14][R30.64+0x1], R11 ;  /* 0x0000010b1e00a986 */ /* 0x000fe8000c10110e */
[----:B------:R0:W-:Y:S01]  /*257c0*/  @!P5 STG.E.U8 desc[UR14][R28.64], R5 ;  /* 0x000000051c00d986 */ /* 0x0001e2000c10110e */
[----:B------:R-:W-:-:S02]  /*257d0*/  ISETP.LT.OR P5, PT, R0, 0xa, !P6 ;  /* 0x0000000a0000780c */ /* 0x000fc400077a1670 */
[----:B-1----:R-:W-:Y:S02]  /*257e0*/  F2FP.SATFINITE.E4M3.F32.PACK_AB_MERGE_C R13, RZ, R3, RZ ;  /* 0x00000003ff0d723e */ /* 0x002fe400048070ff */
[----:B------:R-:W-:Y:S01]  /*257f0*/  F2FP.SATFINITE.E4M3.F32.PACK_AB_MERGE_C R9, RZ, R4, RZ ;  /* 0x00000004ff09723e */ /* 0x000fe200048070ff */
[----:B------:R1:W-:Y:S01]  /*25800*/  @!P1 STG.E.U8 desc[UR14][R28.64+0x1], R7 ;  /* 0x000001071c009986 */ /* 0x0003e2000c10110e */
[----:B0-----:R-:W-:-:S07]  /*25810*/  F2FP.SATFINITE.E4M3.F32.PACK_AB_MERGE_C R5, RZ, R2, RZ ;  /* 0x00000002ff05723e */ /* 0x001fce00048070ff */
[----:B------:R0:W-:Y:S01]  /*25820*/  @!P5 STG.E.U8 desc[UR14][R30.64+0x9], R9 ;  /* 0x000009091e00d986 */ /* 0x0001e2000c10110e */
[----:B--2---:R-:W-:-:S03]  /*25830*/  FMUL R3, R37, UR20 ;  /* 0x0000001425037c20 */ /* 0x004fc60008400000 */
[----:B------:R-:W2:Y:S01]  /*25840*/  LDL.LU R37, [R1+0x288] ;  /* 0x0002880001257983 */ /* 0x000ea20000300800 */
[----:B------:R-:W-:-:S03]  /*25850*/  FMUL R4, R39, UR20 ;  /* 0x0000001427047c20 */ /* 0x000fc60008400000 */
[----:B------:R-:W2:Y:S01]  /*25860*/  LDL.LU R39, [R1+0x28c] ;  /* 0x00028c0001277983 */ /* 0x000ea20000300800 */
[----:B------:R-:W-:Y:S02]  /*25870*/  F2FP.SATFINITE.E4M3.F32.PACK_AB_MERGE_C R11, RZ, R3, RZ ;  /* 0x00000003ff0b723e */ /* 0x000fe400048070ff */
[----:B-1----:R-:W-:Y:S01]  /*25880*/  F2FP.SATFINITE.E4M3.F32.PACK_AB_MERGE_C R7, RZ, R4, RZ ;  /* 0x00000004ff07723e */ /* 0x002fe200048070ff */
[----:B----4-:R-:W-:Y:S02]  /*25890*/  FMUL R2, R36, UR20 ;  /* 0x0000001424027c20 */ /* 0x010fe40008400000 */
[----:B------:R-:W4:Y:S03]  /*258a0*/  LDL.LU R36, [R1+0x290] ;  /* 0x0002900001247983 */ /* 0x000f260000300800 */
[----:B0-----:R-:W-:Y:S01]  /*258b0*/  F2FP.SATFINITE.E4M3.F32.PACK_AB_MERGE_C R9, RZ, R2, RZ ;  /* 0x00000002ff09723e */ /* 0x001fe200048070ff */
[----:B------:R-:W-:-:S02]  /*258c0*/  FMUL R3, R35, UR20 ;  /* 0x0000001423037c20 */ /* 0x000fc40008400000 */
        /* <DEDUP_REMOVED lines=11> */
[----:B------:R-:W-:Y:S02]  /*25980*/  ISETP.LT.OR P1, PT, R0, 0x11, !P3 ;  /* 0x000000110000780c */ /* 0x000fe40005f21670 */
[----:B0-----:R-:W-:-:S07]  /*25990*/  F2FP.SATFINITE.E4M3.F32.PACK_AB_MERGE_C R13, RZ, R3, RZ ;  /* 0x00000003ff0d723e */ /* 0x001fce00048070ff */
[----:B------:R0:W-:Y:S01]  /*259a0*/  @!P2 STG.E.U8 desc[UR14][R28.64+0x9], R11 ;  /* 0x0000090b1c00a986 */ /* 0x0001e2000c10110e */
[----:B------:R-:W-:Y:S01]  /*259b0*/  ISETP.LT.OR P2, PT, R0, 0x12, !P6 ;  /* 0x000000120000780c */ /* 0x000fe20007741670 */
[----:B------:R-:W-:Y:S02]  /*259c0*/  FMUL R3, R38, UR20 ;  /* 0x0000001426037c20 */ /* 0x000fe40008400000 */
[----:B------:R0:W-:Y:S01]  /*259d0*/  @!P5 STG.E.U8 desc[UR14][R30.64+0x10], R7 ;  /* 0x000010071e00d986 */ /* 0x0001e2000c10110e */
[----:B------:R-:W-:-:S03]  /*259e0*/  ISETP.LT.OR P5, PT, R0, 0x12, !P3 ;  /* 0x000000120000780c */ /* 0x000fc60005fa1670 */
[----:B------:R-:W3:Y:S01]  /*259f0*/  LDL.LU R38, [R1+0x2a0] ;  /* 0x0002a00001267983 */ /* 0x000ee20000300800 */
[----:B-1----:R-:W-:Y:S02]  /*25a00*/  F2FP.SATFINITE.E4M3.F32.PACK_AB_MERGE_C R5, RZ, R4, RZ ;  /* 0x00000004ff05723e */ /* 0x002fe400048070ff */
[----:B0-----:R-:W-:Y:S02]  /*25a10*/  F2FP.SATFINITE.E4M3.F32.PACK_AB_MERGE_C R11, RZ, R3, RZ ;  /* 0x00000003ff0b723e */ /* 0x001fe400048070ff */
        /* <DEDUP_REMOVED lines=22> */
[----:B------:R-:W-:Y:S01]  /*25b80*/  @!P2 STG.E.U8 desc[UR14][R30.64+0x19], R11 ;  /* 0x0000190b1e00a986 */ /* 0x000fe2000c10110e */
[----:B------:R-:W-:-:S03]  /*25b90*/  ISETP.LT.OR P2, PT, R0, 0x1a, !P3 ;  /* 0x0000001a0000780c */ /* 0x000fc60005f41670 */
[----:B------:R0:W-:Y:S01]  /*25ba0*/  @!P1 STG.E.U8 desc[UR14][R30.64+0x18], R7 ;  /* 0x000018071e009986 */ /* 0x0001e2000c10110e */
[----:B------:R-:W-:-:S03]  /*25bb0*/  ISETP.LT.OR P1, PT, R0, 0x21, !P6 ;  /* 0x000000210000780c */ /* 0x000fc60007721670 */
[----:B------:R1:W-:Y:S01]  /*25bc0*/  @!P5 STG.E.U8 desc[UR14][R28.64+0x18], R9 ;  /* 0x000018091c00d986 */ /* 0x0003e2000c10110e */
[----:B------:R-:W-:-:S05]  /*25bd0*/  ISETP.LT.OR P5, PT, R0, 0x22, !P6 ;  /* 0x000000220000780c */ /* 0x000fca00077a1670 */
[----:B------:R1:W-:Y:S01]  /*25be0*/  @!P2 STG.E.U8 desc[UR14][R28.64+0x19], R5 ;  /* 0x000019051c00a986 */ /* 0x0003e2000c10110e */
[----:B0-----:R-:W-:-:S03]  /*25bf0*/  F2FP.SATFINITE.E4M3.F32.PACK_AB_MERGE_C R7, RZ, R4, RZ ;  /* 0x00000004ff07723e */ /* 0x001fc600048070ff */
[----:B------:R-:W-:Y:S01]  /*25c00*/  @!P1 STG.E.U8 desc[UR14][R30.64+0x20], R13 ;  /* 0x0000200d1e009986 */ /* 0x000fe2000c10110e */
[----:B------:R-:W-:Y:S01]  /*25c10*/  ISETP.LT.OR P1, PT, R0, 0x21, !P3 ;  /* 0x000000210000780c */ /* 0x000fe20005f21670 */
[----:B------:R-:W-:Y:S02]  /*25c20*/  FMUL R4, R38, UR20 ;  /* 0x0000001426047c20 */ /* 0x000fe40008400000 */
[----:B------:R-:W3:Y:S01]  /*25c30*/  LDL.LU R38, [R1+0x2bc] ;  /* 0x0002bc0001267983 */ /* 0x000ee20000300800 */
[----:B-1----:R-:W-:Y:S02]  /*25c40*/  F2FP.SATFINITE.E4M3.F32.PACK_AB_MERGE_C R9, RZ, R2, RZ ;  /* 0x00000002ff09723e */ /* 0x002fe400048070ff */
[----:B------:R-:W-:Y:S02]  /*25c50*/  F2FP.SATFINITE.E4M3.F32.PACK_AB_MERGE_C R11, RZ, R3, RZ ;  /* 0x00000003ff0b723e */ /* 0x000fe400048070ff */
[----:B------:R-:W-:Y:S01]  /*25c60*/  F2FP.SATFINITE.E4M3.F32.PACK_AB_MERGE_C R5, RZ, R4, RZ ;  /* 0x00000004ff05723e */ /* 0x000fe200048070ff */
[----:B------:R0:W-:Y:S04]  /*25c70*/  @!P5 STG.E.U8 desc[UR14][R30.64+0x21], R7 ;  /* 0x000021071e00d986 */ /* 0x0001e8000c10110e */
[----:B------:R1:W-:Y:S01]  /*25c80*/  @!P1 STG.E.U8 desc[UR14][R28.64+0x20], R9 ;  /* 0x000020091c009986 */ /* 0x0003e2000c10110e */
[----:B--2---:R-:W-:-:S03]  /*25c90*/  FMUL R2, R37, UR20 ;  /* 0x0000001425027c20 */ /* 0x004fc60008400000 */
[----:B------:R-:W2:Y:S01]  /*25ca0*/  LDL.LU R37, [R1+0x2c0] ;  /* 0x0002c00001257983 */ /* 0x000ea20000300800 */
[----:B------:R-:W-:-:S03]  /*25cb0*/  FMUL R3, R39, UR20 ;  /* 0x0000001427037c20 */ /* 0x000fc60008400000 */
[----:B------:R-:W2:Y:S01]  /*25cc0*/  LDL.LU R39, [R1+0x2c4] ;  /* 0x0002c40001277983 */ /* 0x000ea20000300800 */
[----:B0-----:R-:W-:Y:S02]  /*25cd0*/  F2FP.SATFINITE.E4M3.F32.PACK_AB_MERGE_C R7, RZ, R2, RZ ;  /* 0x00000002ff07723e */ /* 0x001fe400048070ff */
        /* <DEDUP_REMOVED lines=16> */
[----:B------:R-:W-:-:S09]  /*25de0*/  ISETP.LT.OR P5, PT, R0, 0x2a, !P3 ;  /* 0x0000002a0000780c */ /* 0x000fd20005fa1670 */
[----:B------:R1:W-:Y:S01]  /*25df0*/  @!P2 STG.E.U8 desc[UR14][R30.64+0x29], R7 ;  /* 0x000029071e00a986 */ /* 0x0003e2000c10110e */
[C---:B------:R-:W-:Y:S02]  /*25e00*/  ISETP.LT.OR P2, PT, R0.reuse, 0x32, !P6 ;  /* 0x000000320000780c */ /* 0x040fe40007741670 */
[----:B0-----:R-:W-:Y:S01]  /*25e10*/  F2FP.SATFINITE.E4M3.F32.PACK_AB_MERGE_C R5, RZ, R2, RZ ;  /* 0x00000002ff05723e */ /* 0x001fe200048070ff */
[----:B------:R-:W-:Y:S01]  /*25e20*/  @!P1 STG.E.U8 desc[UR14][R28.64+0x28], R13 ;  /* 0x0000280d1c009986 */ /* 0x000fe2000c10110e */
[----:B------:R-:W-:Y:S01]  /*25e30*/  ISETP.LT.OR P1, PT, R0, 0x31, !P6 ;  /* 0x000000310000780c */ /* 0x000fe20007721670 */
[----:B------:R-:W-:Y:S02]  /*25e40*/  FMUL R2, R38, UR20 ;  /* 0x0000001426027c20 */ /* 0x000fe40008400000 */
[----:B------:R0:W-:Y:S01]  /*25e50*/  @!P5 STG.E.U8 desc[UR14][R28.64+0x29], R9 ;  /* 0x000029091c00d986 */ /* 0x0001e2000c10110e */
[----:B------:R-:W-:-:S03]  /*25e60*/  ISETP.LT.OR P5, PT, R0, 0x31, !P3 ;  /* 0x000000310000780c */ /* 0x000fc60005fa1670 */
[----:B------:R-:W3:Y:S01]  /*25e70*/  LDL.LU R38, [R1+0x2d8] ;  /* 0x0002d80001267983 */ /* 0x000ee20000300800 */
[----:B------:R-:W-:Y:S02]  /*25e80*/  F2FP.SATFINITE.E4M3.F32.PACK_AB_MERGE_C R11, RZ, R3, RZ ;  /* 0x00000003ff0b723e */ /* 0x000fe400048070ff */
[----:B-1----:R-:W-:Y:S02]  /*25e90*/  F2FP.SATFINITE.E4M3.F32.PACK_AB_MERGE_C R7, RZ, R4, RZ ;  /* 0x00000004ff07723e */ /* 0x002fe400048070ff */
[----:B0-----:R-:W-:Y:S01]  /*25ea0*/  F2FP.SATFINITE.E4M3.F32.PACK_AB_MERGE_C R9, RZ, R2, RZ ;  /* 0x00000002ff09723e */ /* 0x001fe200048070ff */
[----:B------:R0:W-:Y:S04]  /*25eb0*/  @!P1 STG.E.U8 desc[UR14][R30.64+0x30], R5 ;  /* 0x000030051e009986 */ /* 0x0001e8000c10110e */
[----:B------:R-:W-:Y:S04]  /*25ec0*/  @!P2 STG.E.U8 desc[UR14][R30.64+0x31], R11 ;  /* 0x0000310b1e00a986 */ /* 0x000fe8000c10110e */
[----:B------:R1:W-:Y:S01]  /*25ed0*/  @!P5 STG.E.U8 desc[UR14][R28.64+0x30], R7 ;  /* 0x000030071c00d986 */ /* 0x0003e2000c10110e */
[----:B--2---:R-:W-:-:S03]  /*25ee0*/  FMUL R3, R37, UR20 ;  /* 0x0000001425037c20 */ /* 0x004fc60008400000 */
[----:B------:R-:W2:Y:S01]  /*25ef0*/  LDL.LU R37, [R1+0x2dc] ;  /* 0x0002dc0001257983 */ /* 0x000ea20000300800 */
[----:B------:R-:W-:-:S03]  /*25f00*/  FMUL R4, R39, UR20 ;  /* 0x0000001427047c20 */ /* 0x000fc60008400000 */
[----:B------:R-:W2:Y:S01]  /*25f10*/  LDL.LU R39, [R1+0x2e0] ;  /* 0x0002e00001277983 */ /* 0x000ea20000300800 */
[----:B------:R-:W-:Y:S02]  /*25f20*/  F2FP.SATFINITE.E4M3.F32.PACK_AB_MERGE_C R13, RZ, R3, RZ ;  /* 0x00000003ff0d723e */ /* 0x000fe400048070ff */
[----:B0-----:R-:W-:Y:S01]  /*25f30*/  F2FP.SATFINITE.E4M3.F32.PACK_AB_MERGE_C R5, RZ, R4, RZ ;  /* 0x00000004ff05723e */ /* 0x001fe200048070ff */
        /* <DEDUP_REMOVED lines=11> */
[----:B------:R-:W-:Y:S02]  /*25ff0*/  ISETP.LT.OR P5, PT, R0, 0x3a, !P6 ;  /* 0x0000003a0000780c */ /* 0x000fe400077a1670 */
[----:B------:R-:W-:-:S07]  /*26000*/  F2FP.SATFINITE.E4M3.F32.PACK_AB_MERGE_C R11, RZ, R3, RZ ;  /* 0x00000003ff0b723e */ /* 0x000fce00048070ff */
[----:B------:R0:W-:Y:S01]  /*26010*/  @!P2 STG.E.U8 desc[UR14][R28.64+0x31], R9 ;  /* 0x000031091c00a986 */ /* 0x0001e2000c10110e */
[----:B------:R-:W-:-:S03]  /*26020*/  ISETP.LT.OR P2, PT, R0, 0x3a, !P3 ;  /* 0x0000003a0000780c */ /* 0x000fc60005f41670 */
[----:B------:R-:W-:Y:S01]  /*26030*/  @!P1 STG.E.U8 desc[UR14][R30.64+0x38], R13 ;  /* 0x0000380d1e009986 */ /* 0x000fe2000c10110e */
[----:B------:R-:W-:-:S03]  /*26040*/  ISETP.LT.OR P1, PT, R0, 0x39, !P3 ;  /* 0x000000390000780c */ /* 0x000fc60005f21670 */
[----:B------:R1:W-:Y:S01]  /*26050*/  @!P5 STG.E.U8 desc[UR14][R30.64+0x39], R5 ;  /* 0x000039051e00d986 */ /* 0x0003e2000c10110e */
[----:B------:R-:W-:Y:S02]  /*26060*/  ISETP.LT.OR P5, PT, R0, 0x41, !P6 ;  /* 0x000000410000780c */ /* 0x000fe400077a1670 */
[----:B0-----:R-:W-:Y:S01]  /*26070*/  F2FP.SATFINITE.E4M3.F32.PACK_AB_MERGE_C R9, RZ, R4, RZ ;  /* 0x00000004ff09723e */ /* 0x001fe200048070ff */
[----:B------:R-:W-:Y:S02]  /*26080*/  FMUL R3, R38, UR20 ;  /* 0x0000001426037c20 */ /* 0x000fe40008400000 */
[----:B------:R-:W3:Y:S01]  /*26090*/  LDL.LU R38, [R1+0x2f4] ;  /* 0x0002f40001267983 */ /* 0x000ee20000300800 */
[----:B-1----:R-:W-:Y:S02]  /*260a0*/  F2FP.SATFINITE.E4M3.F32.PACK_AB_MERGE_C R5, RZ, R2, RZ ;  /* 0x00000002ff05723e */ /* 0x002fe400048070ff */
[----:B------:R-:W-:Y:S01]  /*260b0*/  F2FP.SATFINITE.E4M3.F32.PACK_AB_MERGE_C R13, RZ, R3, RZ ;  /* 0x00000003ff0d723e */ /* 0x000fe200048070ff */
[----:B------:R0:W-:Y:S04]  /*260c0*/  @!P1 STG.E.U8 desc[UR14][R28.64+0x38], R7 ;  /* 0x000038071c009986 */ /* 0x0001e8000c10110e */
[----:B------:R-:W-:Y:S04]  /*260d0*/  @!P2 STG.E.U8 desc[UR14][R28.64+0x39], R11 ;  /* 0x0000390b1c00a986 */ /* 0x000fe8000c10110e */
        /* <DEDUP_REMOVED lines=23> */
[----:B------:R1:W-:Y:S01]  /*26250*/  @!P5 STG.E.U8 desc[UR14][R28.64+0x41], R7 ;  /* 0x000041071c00d986 */ /* 0x0003e2000c10110e */
[----:B------:R-:W-:Y:S02]  /*26260*/  ISETP.LT.OR P5, PT, R0, 0x49, !P3 ;  /* 0x000000490000780c */ /* 0x000fe40005fa1670 */
[----:B0-----:R-:W-:-:S03]  /*26270*/  F2FP.SATFINITE.E4M3.F32.PACK_AB_MERGE_C R5, RZ, R4, RZ ;  /* 0x00000004ff05723e */ /* 0x001fc600048070ff */
[----:B------:R-:W-:Y:S01]  /*26280*/  @!P2 STG.E.U8 desc[UR14][R30.64+0x49], R11 ;  /* 0x0000490b1e00a986 */ /* 0x000fe2000c10110e */
[----:B------:R-:W-:Y:S02]  /*26290*/  ISETP.LT.OR P2, PT, R0, 0x4a, !P3 ;  /* 0x0000004a0000780c */ /* 0x000fe40005f41670 */
[----:B-1----:R-:W-:Y:S01]  /*262a0*/  F2FP.SATFINITE.E4M3.F32.PACK_AB_MERGE_C R13, RZ, R3, RZ ;  /* 0x00000003ff0d723e */ /* 0x002fe200048070ff */
[----:B------:R-:W-:Y:S02]  /*262b0*/  FMUL R4, R38, UR20 ;  /* 0x0000001426047c20 */ /* 0x000fe40008400000 */
[----:B------:R-:W3:Y:S01]  /*262c0*/  LDL.LU R38, [R1+0x310] ;  /* 0x0003100001267983 */ /* 0x000ee20000300800 */
[----:B------:R-:W-:-:S03]  /*262d0*/  F2FP.SATFINITE.E4M3.F32.PACK_AB_MERGE_C R7, RZ, R2, RZ ;  /* 0x00000002ff07723e */ /* 0x000fc600048070ff */
[----:B------:R0:W-:Y:S04]  /*262e0*/  @!P1 STG.E.U8 desc[UR14][R30.64+0x48], R9 ;  /* 0x000048091e009986 */ /* 0x0001e8000c10110e */
[----:B------:R1:W-:Y:S01]  /*262f0*/  @!P5 STG.E.U8 desc[UR14][R28.64+0x48], R5 ;  /* 0x000048051c00d986 */ /* 0x0003e2000c10110e */
[----:B0-----:R-:W-:-:S03]  /*26300*/  F2FP.SATFINITE.E4M3.F32.PACK_AB_MERGE_C R9, RZ, R4, RZ ;  /* 0x00000004ff09723e */ /* 0x001fc600048070ff */
[----:B------:R0:W-:Y:S01]  /*26310*/  @!P2 STG.E.U8 desc[UR14][R28.64+0x49], R7 ;  /* 0x000049071c00a986 */ /* 0x0001e2000c10110e */
[----:B--2---:R-:W-:-:S03]  /*26320*/  FMUL R2, R37, UR20 ;  /* 0x0000001425027c20 */ /* 0x004fc60008400000 */
[----:B------:R-:W2:Y:S01]  /*26330*/  LDL.LU R37, [R1+0x314] ;  /* 0x0003140001257983 */ /* 0x000ea20000300800 */
[----:B------:R-:W-:-:S03]  /*26340*/  FMUL R3, R39, UR20 ;  /* 0x0000001427037c20 */ /* 0x000fc60008400000 */
[----:B------:R-:W2:Y:S01]  /*26350*/  LDL.LU R39, [R1+0x318] ;  /* 0x0003180001277983 */ /* 0x000ea20000300800 */
[----:B-1----:R-:W-:Y:S02]  /*26360*/  F2FP.SATFINITE.E4M3.F32.PACK_AB_MERGE_C R5, RZ, R2, RZ ;  /* 0x00000002ff05723e */ /* 0x002fe400048070ff */
[----:B------:R-:W-:Y:S01]  /*26370*/  F2FP.SATFINITE.E4M3.F32.PACK_AB_MERGE_C R11, RZ, R3, RZ ;  /* 0x00000003ff0b723e */ /* 0x000fe200048070ff */
        /* <DEDUP_REMOVED lines=16> */
[----:B------:R-:W-:Y:S01]  /*26480*/  @!P2 STG.E.U8 desc[UR14][R28.64+0x51], R11 ;  /* 0x0000510b1c00a986 */ /* 0x000fe2000c10110e */
[----:B------:R-:W-:-:S05]  /*26490*/  ISETP.LT.OR P2, PT, R0, 0x5a, !P6 ;  /* 0x0000005a0000780c */ /* 0x000fca0007741670 */
[----:B------:R1:W-:Y:S01]  /*264a0*/  @!P1 STG.E.U8 desc[UR14][R28.64+0x50], R5 ;  /* 0x000050051c009986 */ /* 0x0003e2000c10110e */
[----:B0-----:R-:W-:-:S03]  /*264b0*/  F2FP.SATFINITE.E4M3.F32.PACK_AB_MERGE_C R9, RZ, R2, RZ ;  /* 0x00000002ff09723e */ /* 0x001fc600048070ff */
[----:B------:R0:W-:Y:S01]  /*264c0*/  @!P5 STG.E.U8 desc[UR14][R30.64+0x58], R7 ;  /* 0x000058071e00d986 */ /* 0x0001e2000c10110e */
[----:B------:R-:W-:Y:S01]  /*264d0*/  ISETP.LT.OR P5, PT, R0, 0x5a, !P3 ;  /* 0x0000005a0000780c */ /* 0x000fe20005fa1670 */
[----:B------:R-:W-:Y:S02]  /*264e0*/  FMUL R2, R38, UR20 ;  /* 0x0000001426027c20 */ /* 0x000fe40008400000 */
[----:B------:R-:W3:Y:S01]  /*264f0*/  LDL.LU R38, [R1+0x32c] ;  /* 0x00032c0001267983 */ /* 0x000ee20000300800 */
[----:B------:R-:W-:Y:S02]  /*26500*/  F2FP.SATFINITE.E4M3.F32.PACK_AB_MERGE_C R13, RZ, R3, RZ ;  /* 0x00000003ff0d723e */ /* 0x000fe400048070ff */
[----:B-1----:R-:W-:Y:S02]  /*26510*/  F2FP.SATFINITE.E4M3.F32.PACK_AB_MERGE_C R5, RZ, R4, RZ ;  /* 0x00000004ff05723e */ /* 0x002fe400048070ff */
[----:B0-----:R-:W-:Y:S01]  /*26520*/  F2FP.SATFINITE.E4M3.F32.PACK_AB_MERGE_C R7, RZ, R2, RZ ;  /* 0x00000002ff07723e */ /* 0x001fe200048070ff */
[----:B------:R0:W-:Y:S04]  /*26530*/  @!P2 STG.E.U8 desc[UR14][R30.64+0x59], R9 ;  /* 0x000059091e00a986 */ /* 0x0001e8000c10110e */
        /* <DEDUP_REMOVED lines=21> */
[----:B------:R-:W-:Y:S01]  /*26690*/  @!P2 STG.E.U8 desc[UR14][R30.64+0x61], R11 ;  /* 0x0000610b1e00a986 */ /* 0x000fe2000c10110e */
[----:B------:R-:W-:Y:S02]  /*266a0*/  ISETP.LT.OR P2, PT, R0, 0x62, !P3 ;  /* 0x000000620000780c */ /* 0x000fe40005f41670 */
[----:B0-----:R-:W-:-:S07]  /*266b0*/  F2FP.SATFINITE.E4M3.F32.PACK_AB_MERGE_C R13, RZ, R3, RZ ;  /* 0x00000003ff0d723e */ /* 0x001fce00048070ff */
[----:B------:R0:W-:Y:S01]  /*266c0*/  @!P1 STG.E.U8 desc[UR14][R30.64+0x60], R7 ;  /* 0x000060071e009986 */ /* 0x0001e2000c10110e */
[----:B------:R-:W-:-:S03]  /*266d0*/  ISETP.LT.OR P1, PT, R0, 0x69, !P6 ;  /* 0x000000690000780c */ /* 0x000fc60007721670 */
[----:B------:R1:W-:Y:S01]  /*266e0*/  @!P5 STG.E.U8 desc[UR14][R28.64+0x60], R9 ;  /* 0x000060091c00d986 */ /* 0x0003e2000c10110e */
[----:B------:R-:W-:Y:S01]  /*266f0*/  ISETP.LT.OR P5, PT, R0, 0x6a, !P6 ;  /* 0x0000006a0000780c */ /* 0x000fe200077a1670 */
[----:B------:R-:W-:Y:S02]  /*26700*/  FMUL R3, R38, UR20 ;  /* 0x0000001426037c20 */ /* 0x000fe40008400000 */
[----:B------:R-:W3:Y:S01]  /*26710*/  LDL.LU R38, [R1+0x348] ;  /* 0x0003480001267983 */ /* 0x000ee20000300800 */
[----:B0-----:R-:W-:Y:S02]  /*26720*/  F2FP.SATFINITE.E4M3.F32.PACK_AB_MERGE_C R7, RZ, R4, RZ ;  /* 0x00000004ff07723e */ /* 0x001fe400048070ff */
[----:B------:R-:W-:Y:S02]  /*26730*/  F2FP.SATFINITE.E4M3.F32.PACK_AB_MERGE_C R11, RZ, R3, RZ ;  /* 0x00000003ff0b723e */ /* 0x000fe400048070ff */
[----:B-1----:R-:W-:Y:S01]  /*26740*/  F2FP.SATFINITE.E4M3.F32.PACK_AB_MERGE_C R9, RZ, R2, RZ ;  /* 0x00000002ff09723e */ /* 0x002fe200048070ff */
        /* <DEDUP_REMOVED lines=64> */
[----:B------:R-:W-:-:S03]  /*26b50*/  ISETP.LT.OR P1, PT, R0, 0x81, !P3 ;  /* 0x000000810000780c */ /* 0x000fc60005f21670 */
        /* <DEDUP_REMOVED lines=186> */
[----:B------:R-:W-:Y:S01]  /*27700*/  FMUL R3, R40, UR20 ;  /* 0x0000001428037c20 */ /* 0x000fe20008400000 */
[----:B0-----:R-:W-:-:S04]  /*27710*/  F2FP.SATFINITE.E4M3.F32.PACK_AB_MERGE_C R5, RZ, R2, RZ ;  /* 0x00000002ff05723e */ /* 0x001fc800048070ff */
[----:B------:R-:W-:Y:S01]  /*27720*/  F2FP.SATFINITE.E4M3.F32.PACK_AB_MERGE_C R13, RZ, R3, RZ ;  /* 0x00000003ff0d723e */ /* 0x000fe200048070ff */
[----:B----4-:R-:W-:Y:S02]  /*27730*/  FMUL R4, R36, UR20 ;  /* 0x0000001424047c20 */ /* 0x010fe40008400000 */
[----:B------:R-:W4:Y:S03]  /*27740*/  LDL.LU R36, [R1+0x418] ;  /* 0x0004180001247983 */ /* 0x000f260000300800 */
[----:B-1----:R-:W-:Y:S01]  /*27750*/  F2FP.SATFINITE.E4M3.F32.PACK_AB_MERGE_C R7, RZ, R4, RZ ;  /* 0x00000004ff07723e */ /* 0x002fe200048070ff */
[----:B------:R-:W-:Y:S02]  /*27760*/  FMUL R2, R35, UR20 ;  /* 0x0000001423027c20 */ /* 0x000fe40008400000 */
        /* <DEDUP_REMOVED lines=8> */
[----:B------:R-:W-:-:S03]  /*277f0*/  ISETP.LT.OR P1, PT, R0, 0xd1, !P3 ;  /* 0x000000d10000780c */ /* 0x000fc60005f21670 */
[----:B------:R-:W3:Y:S04]  /*27800*/  LDL.LU R42, [R1+0x42c] ;  /* 0x00042c00012a7983 */ /* 0x000ee80000300800 */
[----:B------:R-:W3:Y:S04]  /*27810*/  LDL.LU R40, [R1+0x430] ;  /* 0x0004300001287983 */ /* 0x000ee80000300800 */
[----:B------:R0:W-:Y:S01]  /*27820*/  @!P2 STG.E.U8 desc[UR14][R28.64+0xc9], R11 ;  /* 0x0000c90b1c00a986 */ /* 0x0001e2000c10110e */
[----:B------:R-:W-:-:S03]  /*27830*/  ISETP.LT.OR P2, PT, R0, 0xd2, !P6 ;  /* 0x000000d20000780c */ /* 0x000fc60007741670 */
[----:B------:R1:W-:Y:S01]  /*27840*/  @!P5 STG.E.U8 desc[UR14][R30.64+0xd0], R9 ;  /* 0x0000d0091e00d986 */ /* 0x0003e2000c10110e */
[----:B------:R-:W-:Y:S02]  /*27850*/  ISETP.LT.OR P5, PT, R0, 0xd2, !P3 ;  /* 0x000000d20000780c */ /* 0x000fe40005fa1670 */
[----:B0-----:R-:W-:-:S07]  /*27860*/  F2FP.SATFINITE.E4M3.F32.PACK_AB_MERGE_C R11, RZ, R3, RZ ;  /* 0x00000003ff0b723e */ /* 0x001fce00048070ff */
[----:B------:R0:W-:Y:S01]  /*27870*/  @!P2 STG.E.U8 desc[UR14][R30.64+0xd1], R5 ;  /* 0x0000d1051e00a986 */ /* 0x0001e2000c10110e */
[C---:B------:R-:W-:Y:S02]  /*27880*/  ISETP.LT.OR P2, PT, R0.reuse, 0xda, !P6 ;  /* 0x000000da0000780c */ /* 0x040fe40007741670 */
[----:B-1----:R-:W-:Y:S01]  /*27890*/  F2FP.SATFINITE.E4M3.F32.PACK_AB_MERGE_C R9, RZ, R2, RZ ;  /* 0x00000002ff09723e */ /* 0x002fe200048070ff */
[----:B------:R-:W-:Y:S01]  /*278a0*/  @!P1 STG.E.U8 desc[UR14][R28.64+0xd0], R13 ;  /* 0x0000d00d1c009986 */ /* 0x000fe2000c10110e */
[C---:B------:R-:W-:Y:S01]  /*278b0*/  ISETP.LT.OR P1, PT, R0.reuse, 0xd9, !P6 ;  /* 0x000000d90000780c */ /* 0x040fe20007721670 */
[----:B------:R-:W-:Y:S02]  /*278c0*/  FMUL R2, R39, UR20 ;  /* 0x0000001427027c20 */ /* 0x000fe40008400000 */
[----:B------:R1:W-:Y:S01]  /*278d0*/  @!P5 STG.E.U8 desc[UR14][R28.64+0xd1], R7 ;  /* 0x0000d1071c00d986 */ /* 0x0003e2000c10110e */
[----:B------:R-:W-:Y:S01]  /*278e0*/  ISETP.LT.OR P5, PT, R0, 0xd9, !P3 ;  /* 0x000000d90000780c */ /* 0x000fe20005fa1670 */
[----:B------:R-:W-:-:S02]  /*278f0*/  FMUL R3, R38, UR20 ;  /* 0x0000001426037c20 */ /* 0x000fc40008400000 */
[----:B------:R-:W3:Y:S04]  /*27900*/  LDL.LU R39, [R1+0x434] ;  /* 0x0004340001277983 */ /* 0x000ee80000300800 */
[----:B------:R-:W3:Y:S01]  /*27910*/  LDL.LU R38, [R1+0x438] ;  /* 0x0004380001267983 */ /* 0x000ee20000300800 */
[----:B0-----:R-:W-:Y:S02]  /*27920*/  F2FP.SATFINITE.E4M3.F32.PACK_AB_MERGE_C R5, RZ, R4, RZ ;  /* 0x00000004ff05723e */ /* 0x001fe400048070ff */
[----:B-1----:R-:W-:Y:S01]  /*27930*/  F2FP.SATFINITE.E4M3.F32.PACK_AB_MERGE_C R7, RZ, R2, RZ ;  /* 0x00000002ff07723e */ /* 0x002fe200048070ff */
[----:B------:R0:W-:Y:S01]  /*27940*/  @!P1 STG.E.U8 desc[UR14][R30.64+0xd8], R9 ;  /* 0x0000d8091e009986 */ /* 0x0001e2000c10110e */
[----:B------:R-:W-:-:S03]  /*27950*/  F2FP.SATFINITE.E4M3.F32.PACK_AB_MERGE_C R13, RZ, R3, RZ ;  /* 0x00000003ff0d723e */ /* 0x000fc600048070ff */
[----:B------:R-:W-:Y:S04]  /*27960*/  @!P2 STG.E.U8 desc[UR14][R30.64+0xd9], R11 ;  /* 0x0000d90b1e00a986 */ /* 0x000fe8000c10110e */
[----:B------:R1:W-:Y:S01]  /*27970*/  @!P5 STG.E.U8 desc[UR14][R28.64+0xd8], R5 ;  /* 0x0000d8051c00d986 */ /* 0x0003e2000c10110e */
[----:B--2---:R-:W-:-:S03]  /*27980*/  FMUL R4, R37, UR20 ;  /* 0x0000001425047c20 */ /* 0x004fc60008400000 */
[----:B------:R-:W2:Y:S02]  /*27990*/  LDL.LU R37, [R1+0x43c] ;  /* 0x00043c0001257983 */ /* 0x000ea40000300800 */
[----:B0-----:R-:W-:Y:S01]  /*279a0*/  F2FP.SATFINITE.E4M3.F32.PACK_AB_MERGE_C R9, RZ, R4, RZ ;  /* 0x00000004ff09723e */ /* 0x001fe200048070ff */
        /* <DEDUP_REMOVED lines=15> */
[----:B------:R-:W-:-:S03]  /*27aa0*/  ISETP.LT.OR P1, PT, R0, 0xe1, !P3 ;  /* 0x000000e10000780c */ /* 0x000fc60005f21670 */
[----:B------:R1:W-:Y:S01]  /*27ab0*/  @!P5 STG.E.U8 desc[UR14][R30.64+0xe1], R9 ;  /* 0x0000e1091e00d986 */ /* 0x0003e2000c10110e */
[----:B------:R-:W-:Y:S02]  /*27ac0*/  ISETP.LT.OR P5, PT, R0, 0xe9, !P6 ;  /* 0x000000e90000780c */ /* 0x000fe400077a1670 */
[----:B------:R-:W-:Y:S02]  /*27ad0*/  F2FP.SATFINITE.E4M3.F32.PACK_AB_MERGE_C R11, RZ, R3, RZ ;  /* 0x00000003ff0b723e */ /* 0x000fe400048070ff */
[----:B0-----:R-:W-:-:S03]  /*27ae0*/  F2FP.SATFINITE.E4M3.F32.PACK_AB_MERGE_C R7, RZ, R4, RZ ;  /* 0x00000004ff07723e */ /* 0x001fc600048070ff */
[----:B------:R-:W-:Y:S01]  /*27af0*/  @!P2 STG.E.U8 desc[UR14][R28.64+0xe1], R11 ;  /* 0x0000e10b1c00a986 */ /* 0x000fe2000c10110e */
[----:B------:R-:W-:-:S03]  /*27b00*/  ISETP.LT.OR P2, PT, R0, 0xea, !P6 ;  /* 0x000000ea0000780c */ /* 0x000fc60007741670 */
[----:B------:R0:W-:Y:S01]  /*27b10*/  @!P1 STG.E.U8 desc[UR14][R28.64+0xe0], R5 ;  /* 0x0000e0051c009986 */ /* 0x0001e2000c10110e */
[----:B------:R-:W-:-:S03]  /*27b20*/  ISETP.LT.OR P1, PT, R0, 0xe9, !P3 ;  /* 0x000000e90000780c */ /* 0x000fc60005f21670 */
[----:B------:R0:W-:Y:S01]  /*27b30*/  @!P5 STG.E.U8 desc[UR14][R30.64+0xe8], R7 ;  /* 0x0000e8071e00d986 */ /* 0x0001e2000c10110e */
[----:B------:R-:W-:Y:S01]  /*27b40*/  ISETP.LT.OR P5, PT, R0, 0xea, !P3 ;  /* 0x000000ea0000780c */ /* 0x000fe20005fa1670 */
[----:B------:R-:W-:Y:S01]  /*27b50*/  FMUL R3, R43, UR20 ;  /* 0x000000142b037c20 */ /* 0x000fe20008400000 */
[----:B------:R-:W-:Y:S01]  /*27b60*/  FMUL R4, R42, UR20 ;  /* 0x000000142a047c20 */ /* 0x000fe20008400000 */
[----:B-1----:R-:W-:-:S03]  /*27b70*/  F2FP.SATFINITE.E4M3.F32.PACK_AB_MERGE_C R9, RZ, R2, RZ ;  /* 0x00000002ff09723e */ /* 0x002fc600048070ff */
[----:B------:R-:W-:Y:S02]  /*27b80*/  F2FP.SATFINITE.E4M3.F32.PACK_AB_MERGE_C R13, RZ, R3, RZ ;  /* 0x00000003ff0d723e */ /* 0x000fe400048070ff */
[----:B0-----:R-:W-:Y:S01]  /*27b90*/  F2FP.SATFINITE.E4M3.F32.PACK_AB_MERGE_C R5, RZ, R4, RZ ;  /* 0x00000004ff05723e */ /* 0x001fe200048070ff */
[----:B------:R0:W-:Y:S01]  /*27ba0*/  @!P2 STG.E.U8 desc[UR14][R30.64+0xe9], R9 ;  /* 0x0000e9091e00a986 */ /* 0x0001e2000c10110e */
[----:B------:R-:W-:-:S03]  /*27bb0*/  ISETP.LT.OR P2, PT, R0, 0xf1, !P3 ;  /* 0x000000f10000780c */ /* 0x000fc60005f41670 */
[----:B------:R-:W-:Y:S01]  /*27bc0*/  @!P1 STG.E.U8 desc[UR14][R28.64+0xe8], R13 ;  /* 0x0000e80d1c009986 */ /* 0x000fe2000c10110e */
[----:B------:R-:W-:-:S03]  /*27bd0*/  ISETP.LT.OR P1, PT, R0, 0xf1, !P6 ;  /* 0x000000f10000780c */ /* 0x000fc60007721670 */
[----:B------:R-:W-:Y:S01]  /*27be0*/  @!P5 STG.E.U8 desc[UR14][R28.64+0xe9], R5 ;  /* 0x0000e9051c00d986 */ /* 0x000fe2000c10110e */
[----:B------:R-:W-:Y:S01]  /*27bf0*/  ISETP.LT.OR P5, PT, R0, 0xf2, !P6 ;  /* 0x000000f20000780c */ /* 0x000fe200077a1670 */
[----:B------:R-:W-:Y:S01]  /*27c00*/  FMUL R2, R40, UR20 ;  /* 0x0000001428027c20 */ /* 0x000fe20008400000 */
[----:B------:R-:W-:Y:S01]  /*27c10*/  FMUL R3, R39, UR20 ;  /* 0x0000001427037c20 */ /* 0x000fe20008400000 */
[----:B------:R-:W-:-:S03]  /*27c20*/  FMUL R4, R38, UR20 ;  /* 0x0000001426047c20 */ /* 0x000fc60008400000 */
[----:B------:R-:W-:Y:S02]  /*27c30*/  F2FP.SATFINITE.E4M3.F32.PACK_AB_MERGE_C R7, RZ, R2, RZ ;  /* 0x00000002ff07723e */ /* 0x000fe400048070ff */
[----:B------:R-:W-:Y:S02]  /*27c40*/  F2FP.SATFINITE.E4M3.F32.PACK_AB_MERGE_C R11, RZ, R3, RZ ;  /* 0x00000003ff0b723e */ /* 0x000fe400048070ff */
[----:B0-----:R-:W-:Y:S01]  /*27c50*/  F2FP.SATFINITE.E4M3.F32.PACK_AB_MERGE_C R9, RZ, R4, RZ ;  /* 0x00000004ff09723e */ /* 0x001fe200048070ff */
[----:B------:R0:W-:Y:S01]  /*27c60*/  @!P1 STG.E.U8 desc[UR14][R30.64+0xf0], R7 ;  /* 0x0000f0071e009986 */ /* 0x0001e2000c10110e */
[----:B------:R-:W-:-:S03]  /*27c70*/  ISETP.LT.OR P1, PT, R0, 0xf9, !P6 ;  /* 0x000000f90000780c */ /* 0x000fc60007721670 */
[----:B------:R1:W-:Y:S01]  /*27c80*/  @!P5 STG.E.U8 desc[UR14][R30.64+0xf1], R11 ;  /* 0x0000f10b1e00d986 */ /* 0x0003e2000c10110e */
[C---:B------:R-:W-:Y:S02]  /*27c90*/  ISETP.LT.OR P5, PT, R0.reuse, 0xf2, !P3 ;  /* 0x000000f20000780c */ /* 0x040fe40005fa1670 */
[C---:B------:R-:W-:Y:S01]  /*27ca0*/  ISETP.LT.OR P6, PT, R0.reuse, 0xfa, !P6 ;  /* 0x000000fa0000780c */ /* 0x040fe200077c1670 */
[----:B------:R1:W-:Y:S01]  /*27cb0*/  @!P2 STG.E.U8 desc[UR14][R28.64+0xf0], R9 ;  /* 0x0000f0091c00a986 */ /* 0x0003e2000c10110e */
[C---:B------:R-:W-:Y:S02]  /*27cc0*/  ISETP.LT.OR P2, PT, R0.reuse, 0xf9, !P3 ;  /* 0x000000f90000780c */ /* 0x040fe40005f41670 */
[----:B------:R-:W-:Y:S01]  /*27cd0*/  ISETP.LT.OR P3, PT, R0, 0xfa, !P3 ;  /* 0x000000fa0000780c */ /* 0x000fe20005f61670 */
[----:B--2---:R-:W-:-:S05]  /*27ce0*/  FMUL R0, R37, UR20 ;  /* 0x0000001425007c20 */ /* 0x004fca0008400000 */
[----:B0-----:R-:W-:-:S05]  /*27cf0*/  F2FP.SATFINITE.E4M3.F32.PACK_AB_MERGE_C R7, RZ, R0, RZ ;  /* 0x00000000ff07723e */ /* 0x001fca00048070ff */
[----:B------:R0:W-:Y:S01]  /*27d00*/  @!P5 STG.E.U8 desc[UR14][R28.64+0xf1], R7 ;  /* 0x0000f1071c00d986 */ /* 0x0001e2000c10110e */
[----:B----4-:R-:W-:Y:S01]  /*27d10*/  FMUL R2, R36, UR20 ;  /* 0x0000001424027c20 */ /* 0x010fe20008400000 */
[----:B------:R-:W-:Y:S01]  /*27d20*/  FMUL R3, R35, UR20 ;  /* 0x0000001423037c20 */ /* 0x000fe20008400000 */
[----:B---3--:R-:W-:Y:S01]  /*27d30*/  FMUL R4, R33, UR20 ;  /* 0x0000001421047c20 */ /* 0x008fe20008400000 */
[----:B------:R-:W-:Y:S02]  /*27d40*/  FMUL R5, R32, UR20 ;  /* 0x0000001420057c20 */ /* 0x000fe40008400000 */
[----:B-1----:R-:W-:Y:S02]  /*27d50*/  F2FP.SATFINITE.E4M3.F32.PACK_AB_MERGE_C R11, RZ, R2, RZ ;  /* 0x00000002ff0b723e */ /* 0x002fe400048070ff */
[----:B------:R-:W-:Y:S02]  /*27d60*/  F2FP.SATFINITE.E4M3.F32.PACK_AB_MERGE_C R3, RZ, R3, RZ ;  /* 0x00000003ff03723e */ /* 0x000fe400048070ff */
[----:B------:R-:W-:-:S02]  /*27d70*/  F2FP.SATFINITE.E4M3.F32.PACK_AB_MERGE_C R9, RZ, R4, RZ ;  /* 0x00000004ff09723e */ /* 0x000fc400048070ff */
[----:B------:R-:W-:Y:S01]  /*27d80*/  F2FP.SATFINITE.E4M3.F32.PACK_AB_MERGE_C R5, RZ, R5, RZ ;  /* 0x00000005ff05723e */ /* 0x000fe200048070ff */
[----:B------:R0:W-:Y:S04]  /*27d90*/  @!P1 STG.E.U8 desc[UR14][R30.64+0xf8], R11 ;  /* 0x0000f80b1e009986 */ /* 0x0001e8000c10110e */
[----:B------:R0:W-:Y:S04]  /*27da0*/  @!P6 STG.E.U8 desc[UR14][R30.64+0xf9], R3 ;  /* 0x0000f9031e00e986 */ /* 0x0001e8000c10110e */
[----:B------:R0:W-:Y:S04]  /*27db0*/  @!P2 STG.E.U8 desc[UR14][R28.64+0xf8], R9 ;  /* 0x0000f8091c00a986 */ /* 0x0001e8000c10110e */
[----:B------:R0:W-:Y:S02]  /*27dc0*/  @!P3 STG.E.U8 desc[UR14][R28.64+0xf9], R5 ;  /* 0x0000f9051c00b986 */ /* 0x0001e4000c10110e */
.L_x_551:
[----:B------:R-:W-:Y:S05]  /*27dd0*/  BSYNC B0 ;  /* 0x0000000000007941 */ /* 0x000fea0003800000 */
.L_x_37:
[----:B0-2---:R-:W2:Y:S04]  /*27de0*/  LDL.LU R3, [R1+0x454] ;  /* 0x0004540001037983 */ /* 0x005ea80000300800 */
[----:B-----5:R-:W2:Y:S01]  /*27df0*/  LDL.LU R2, [R1+0x458] ;  /* 0x0004580001027983 */ /* 0x020ea20000300800 */
[----:B------:R-:W-:Y:S01]  /*27e00*/  ULDC UR6, c[0x0][0xc] ;  /* 0x0000030000067ab9 */ /* 0x000fe20000000800 */
[----:B------:R-:W-:Y:S01]  /*27e10*/  ULDC UR7, c[0x0][0x10] ;  /* 0x0000040000077ab9 */ /* 0x000fe20000000800 */
[----:B---34-:R-:W2:Y:S01]  /*27e20*/  LDC R5, c[0x0][0x14] ;  /* 0x00000500ff057b82 */ /* 0x018ea20000000800 */
[----:B------:R-:W-:Y:S01]  /*27e30*/  UIMAD.WIDE.U32 UR6, UR6, UR7, URZ ;  /* 0x00000007060672a5 */ /* 0x000fe2000f8e003f */
[----:B------:R-:W-:Y:S01]  /*27e40*/  PRMT R0, RZ, 0x7610, R0 ;  /* 0x00007610ff007816 */ /* 0x000fe20000000000 */
[----:B------:R-:W-:-:S04]  /*27e50*/  UMOV UR9, 0xffffffff ;  /* 0xffffffff00097882 */ /* 0x000fc80000000000 */
[----:B--2---:R-:W-:-:S04]  /*27e60*/  IMAD.WIDE.U32 R2, R5, UR6, R2 ;  /* 0x0000000605027c25 */ /* 0x004fc8000f8e0002 */
[----:B------:R-:W-:Y:S01]  /*27e70*/  IMAD R5, R5, UR7, RZ ;  /* 0x0000000705057c24 */ /* 0x000fe2000f8e02ff */
[----:B------:R-:W-:Y:S01]  /*27e80*/  ULDC.64 UR6, c[0x0][0x650] ;  /* 0x0001940000067ab9 */ /* 0x000fe20000000a00 */
[----:B------:R-:W-:Y:S01]  /*27e90*/  IMAD.MOV.U32 R11, RZ, RZ, R2 ;  /* 0x000000ffff0b7224 */ /* 0x000fe200078e0002 */
[----:B------:R-:W-:Y:S01]  /*27ea0*/  ISETP.GE.U32.AND P1, PT, R2, UR6, PT ;  /* 0x0000000602007c0c */ /* 0x000fe2000bf26070 */
[----:B------:R-:W-:Y:S02]  /*27eb0*/  IMAD.IADD R13, R3, 0x1, R5 ;  /* 0x00000001030d7824 */ /* 0x000fe400078e0205 */
[----:B------:R-:W-:-:S03]  /*27ec0*/  IMAD.MOV.U32 R2, RZ, RZ, -0x1 ;  /* 0xffffffffff027424 */ /* 0x000fc600078e00ff */
[----:B------:R0:W-:Y:S01]  /*27ed0*/  STL [R1+0x454], R13 ;  /* 0x0004540d01007387 */ /* 0x0001e20000100800 */
[----:B------:R-:W-:-:S03]  /*27ee0*/  ISETP.GE.U32.AND.EX P1, PT, R13, UR7, PT, P1 ;  /* 0x000000070d007c0c */ /* 0x000fc6000bf26110 */
[----:B------:R0:W-:Y:S04]  /*27ef0*/  STL [R1+0x458], R11 ;  /* 0x0004580b01007387 */ /* 0x0001e80000100800 */
[----:B------:R0:W-:Y:S06]  /*27f00*/  STL [R1+0x45c], R2 ;  /* 0x00045c0201007387 */ /* 0x0001ec0000100800 */
[----:B------:R-:W-:Y:S05]  /*27f10*/  @P1 BRA `(.L_x_552) ;  /* 0x0000000400741947 */ /* 0x000fea0003800000 */
[----:B------:R-:W2:Y:S01]  /*27f20*/  S2R R8, SR_CTAID.X ;  /* 0x0000000000087919 */ /* 0x000ea20000002500 */
[----:B------:R-:W-:Y:S01]  /*27f30*/  ULDC.64 UR18, c[0x0][0x628] ;  /* 0x00018a0000127ab9 */ /* 0x000fe20000000a00 */
[----:B------:R-:W3:Y:S01]  /*27f40*/  LDC R9, c[0x0][0x144] ;  /* 0x00005100ff097b82 */ /* 0x000ee20000000800 */
[----:B------:R-:W-:Y:S01]  /*27f50*/  ULDC UR6, c[0x0][0x150] ;  /* 0x0000540000067ab9 */ /* 0x000fe20000000800 */
[----:B------:R-:W4:Y:S01]  /*27f60*/  S2R R12, SR_CTAID.Y ;  /* 0x00000000000c7919 */ /* 0x000f220000002600 */
[----:B------:R-:W-:Y:S01]  /*27f70*/  ISETP.NE.U32.AND P1, PT, RZ, UR18, PT ;  /* 0x00000012ff007c0c */ /* 0x000fe2000bf25070 */
[----:B------:R-:W-:Y:S01]  /*27f80*/  ULDC UR23, c[0x0][0x630] ;  /* 0x00018c0000177ab9 */ /* 0x000fe20000000800 */
[----:B------:R-:W-:Y:S02]  /*27f90*/  R2UR UR16, R11 ;  /* 0x000000000b1072ca */ /* 0x000fe400000e0000 */
[----:B------:R-:W-:Y:S01]  /*27fa0*/  ISETP.NE.AND.EX P1, PT, RZ, UR19, PT, P1 ;  /* 0x00000013ff007c0c */ /* 0x000fe2000bf25310 */
[----:B------:R-:W0:Y:S01]  /*27fb0*/  LDC.64 R6, c[0x0][0x620] ;  /* 0x00018800ff067b82 */ /* 0x000e220000000a00 */
[----:B------:R-:W-:-:S02]  /*27fc0*/  R2UR UR17, R13 ;  /* 0x000000000d1172ca */ /* 0x000fc400000e0000 */
[----:B--2---:R-:W-:-:S05]  /*27fd0*/  I2FP.F32.U32 R0, R8 ;  /* 0x0000000800007245 */ /* 0x004fca0000201000 */
[----:B------:R-:W-:-:S06]  /*27fe0*/  FMUL R0, R0, UR6 ;  /* 0x0000000600007c20 */ /* 0x000fcc0008400000 */
[----:B------:R-:W2:Y:S01]  /*27ff0*/  F2I.U32.TRUNC.NTZ R0, R0 ;  /* 0x0000000000007305 */ /* 0x000ea2000020f000 */
[----:B----4-:R-:W-:Y:S05]  /*28000*/  @!P1 BRA `(.L_x_553) ;  /* 0x0000000000309947 */ /* 0x010fea0003800000 */
        /* <DEDUP_REMOVED lines=12> */
.L_x_553:
[----:B------:R-:W-:Y:S01]  /*280d0*/  USHF.R.U64 UR9, UR16, UR23, UR17 ;  /* 0x0000001710097299 */ /* 0x000fe20008001211 */
[----:B------:R-:W4:Y:S01]  /*280e0*/  LDC.64 R22, c[0x0][0x640] ;  /* 0x00019000ff167b82 */ /* 0x000f220000000a00 */
[----:B------:R-:W-:Y:S01]  /*280f0*/  USHF.R.U32.HI UR6, URZ, UR23, UR17 ;  /* 0x000000173f067299 */ /* 0x000fe20008011611 */
[----:B--2---:R-:W-:Y:S02]  /*28100*/  IMAD.MOV R10, RZ, RZ, -R0 ;  /* 0x000000ffff0a7224 */ /* 0x004fe400078e0a00 */
[----:B0-----:R-:W-:Y:S01]  /*28110*/  IMAD.MOV.U32 R2, RZ, RZ, R11 ;  /* 0x000000ffff027224 */ /* 0x001fe200078e000b */
[----:B------:R-:W-:Y:S01]  /*28120*/  IADD3 R5, P1, RZ, -UR9, RZ ;  /* 0x80000009ff057c10 */ /* 0x000fe2000ff3e0ff */
[----:B---3--:R-:W-:Y:S02]  /*28130*/  IMAD R18, R9, R10, R8 ;  /* 0x0000000a09127224 */ /* 0x008fe400078e0208 */
[----:B------:R-:W0:Y:S02]  /*28140*/  LDC R4, c[0x0][0x618] ;  /* 0x00018600ff047b82 */ /* 0x000e240000000800 */
[----:B------:R-:W-:Y:S01]  /*28150*/  IMAD.X R3, RZ, RZ, ~UR6, P1 ;  /* 0x80000006ff037e24 */ /* 0x000fe200088e06ff */
[----:B------:R-:W-:-:S03]  /*28160*/  ULDC UR6, c[0x0][0x154] ;  /* 0x0000550000067ab9 */ /* 0x000fc60000000800 */
[-C--:B------:R-:W-:Y:S02]  /*28170*/  IMAD R0, R3, R6.reuse, RZ ;  /* 0x0000000603007224 */ /* 0x080fe400078e02ff */
[----:B------:R-:W2:Y:S01]  /*28180*/  LDC R14, c[0x0][0x608] ;  /* 0x00018200ff0e7b82 */ /* 0x000ea20000000800 */
[----:B------:R-:W-:Y:S02]  /*28190*/  IMAD.MOV.U32 R3, RZ, RZ, R13 ;  /* 0x000000ffff037224 */ /* 0x000fe400078e000d */
[----:B------:R-:W-:-:S05]  /*281a0*/  IMAD.WIDE.U32 R2, R5, R6, R2 ;  /* 0x0000000605027225 */ /* 0x000fca00078e0002 */
[----:B------:R-:W3:Y:S01]  /*281b0*/  LDC R20, c[0x0][0x658] ;  /* 0x00019600ff147b82 */ /* 0x000ee20000000800 */
[----:B------:R-:W-:Y:S01]  /*281c0*/  IMAD R5, R5, R7, R0 ;  /* 0x0000000705057224 */ /* 0x000fe200078e0200 */
[----:B------:R-:W-:Y:S01]  /*281d0*/  I2FP.F32.U32 R0, R12 ;  /* 0x0000000c00007245 */ /* 0x000fe20000201000 */
[----:B------:R-:W-:Y:S01]  /*281e0*/  IMAD.MOV.U32 R7, RZ, RZ, 0x1 ;  /* 0x00000001ff077424 */ /* 0x000fe200078e00ff */
[----:B----4-:R-:W-:Y:S01]  /*281f0*/  ISETP.NE.U32.AND P1, PT, R22, RZ, PT ;  /* 0x000000ff1600720c */ /* 0x010fe20003f25070 */
[----:B------:R-:W-:Y:S02]  /*28200*/  IMAD.IADD R3, R3, 0x1, R5 ;  /* 0x0000000103037824 */ /* 0x000fe400078e0205 */
[----:B------:R-:W-:Y:S01]  /*28210*/  FMUL R0, R0, UR6 ;  /* 0x0000000600007c20 */ /* 0x000fe20008400000 */
[----:B------:R-:W4:Y:S01]  /*28220*/  LDC R15, c[0x0][0x148] ;  /* 0x00005200ff0f7b82 */ /* 0x000f220000000800 */
[----:B------:R-:W-:Y:S01]  /*28230*/  ISETP.NE.AND.EX P1, PT, R23, RZ, PT, P1 ;  /* 0x000000ff1700720c */ /* 0x000fe20003f25310 */
[----:B------:R-:W-:Y:S01]  /*28240*/  IMAD.MOV.U32 R5, RZ, RZ, -0x1 ;  /* 0xffffffffff057424 */ /* 0x000fe200078e00ff */
[-CC-:B0-----:R-:W-:Y:S01]  /*28250*/  SHF.R.U64 R10, R2, R4.reuse, R3.reuse ;  /* 0x00000004020a7219 */ /* 0x181fe20000001203 */
[----:B------:R0:W0:Y:S01]  /*28260*/  F2I.U32.TRUNC.NTZ R13, R0 ;  /* 0x00000000000d7305 */ /* 0x000022000020f000 */
[----:B------:R-:W-:-:S03]  /*28270*/  SHF.R.U32.HI R3, RZ, R4, R3 ;  /* 0x00000004ff037219 */ /* 0x000fc60000011603 */
[----:B------:R-:W0:Y:S01]  /*28280*/  LDC R16, c[0x0][0x600] ;  /* 0x00018000ff107b82 */ /* 0x000e220000000800 */
[-CC-:B--2---:R-:W-:Y:S02]  /*28290*/  SHF.R.U64 R8, R10, R14.reuse, R3.reuse ;  /* 0x0000000e0a087219 */ /* 0x184fe40000001203 */
[----:B------:R-:W-:-:S05]  /*282a0*/  SHF.R.U32.HI R3, RZ, R14, R3 ;  /* 0x0000000eff037219 */ /* 0x000fca0000011603 */
[----:B------:R-:W2:Y:S01]  /*282b0*/  LDC R17, c[0x0][0x648] ;  /* 0x00019200ff117b82 */ /* 0x000ea20000000800 */
[-CC-:B---3--:R-:W-:Y:S02]  /*282c0*/  SHF.R.U64 R11, R8, R20.reuse, R3.reuse ;  /* 0x00000014080b7219 */ /* 0x188fe40000001203 */
[-C--:B------:R-:W-:Y:S02]  /*282d0*/  SHF.L.U32 R5, R5, R20.reuse, RZ ;  /* 0x0000001405057219 */ /* 0x080fe400000006ff */
[-C--:B------:R-:W-:Y:S01]  /*282e0*/  SHF.R.U32.HI R3, RZ, R20.reuse, R3 ;  /* 0x00000014ff037219 */ /* 0x080fe20000011603 */
[----:B------:R-:W-:Y:S01]  /*282f0*/  IMAD.MOV.U32 R2, RZ, RZ, R11 ;  /* 0x000000ffff027224 */ /* 0x000fe200078e000b */
[----:B------:R-:W-:Y:S01]  /*28300*/  SHF.L.U32 R20, R7, R20, RZ ;  /* 0x0000001407147219 */ /* 0x000fe200000006ff */
[----:B------:R-:W3:Y:S01]  /*28310*/  LDC R19, c[0x0][0x638] ;  /* 0x00018e00ff137b82 */ /* 0x000ee20000000800 */
[----:B------:R-:W-:-:S07]  /*28320*/  LOP3.LUT R41, RZ, R5, RZ, 0x33, !PT ;  /* 0x00000005ff297212 */ /* 0x000fce00078e33ff */
[----:B------:R-:W0:Y:S01]  /*28330*/  LDC R21, c[0x0][0x610] ;  /* 0x00018400ff157b82 */ /* 0x000e220000000800 */
[----:B------:R-:W-:Y:S05]  /*28340*/  @!P1 BRA `(.L_x_554) ;  /* 0x0000000000289947 */ /* 0x000fea0003800000 */
[----:B0-----:R-:W0:Y:S02]  /*28350*/  LDC R0, c[0x0][0x64c] ;  /* 0x00019300ff007b82 */ /* 0x001e240000000800 */
[----:B0-----:R-:W-:-:S05]  /*28360*/  IADD3 R7, P1, R11, R0, RZ ;  /* 0x000000000b077210 */ /* 0x001fca0007f3e0ff */
        /* <DEDUP_REMOVED lines=8> */
.L_x_554:
[----:B0-2---:R-:W-:Y:S01]  /*283f0*/  SHF.R.U64 R0, R2, R17, R3 ;  /* 0x0000001102007219 */ /* 0x005fe20000001203 */
[----:B------:R-:W-:Y:S01]  /*28400*/  VIADD R3, R16, 0xffffffff ;  /* 0xffffffff10037836 */ /* 0x000fe20000000000 */
[----:B------:R-:W-:Y:S01]  /*28410*/  LOP3.LUT R41, R8, R41, RZ, 0xc0, !PT ;  /* 0x0000002908297212 */ /* 0x000fe200078ec0ff */
[----:B------:R-:W-:Y:S02]  /*28420*/  IMAD.MOV R13, RZ, RZ, -R13 ;  /* 0x000000ffff0d7224 */ /* 0x000fe400078e0a0d */
[----:B------:R-:W-:Y:S01]  /*28430*/  IMAD.MOV R2, RZ, RZ, -R0 ;  /* 0x000000ffff027224 */ /* 0x000fe200078e0a00 */
[----:B------:R-:W-:Y:S01]  /*28440*/  LOP3.LUT R3, R10, R3, RZ, 0xc0, !PT ;  /* 0x000000030a037212 */ /* 0x000fe200078ec0ff */
[----:B------:R-:W-:Y:S02]  /*28450*/  IMAD R41, R20, R0, R41 ;  /* 0x0000000014297224 */ /* 0x000fe400078e0229 */
[----:B----4-:R-:W-:Y:S02]  /*28460*/  @P4 IMAD R18, R15, R13, R12 ;  /* 0x0000000d0f124224 */ /* 0x010fe400078e020c */
[----:B---3--:R-:W-:-:S02]  /*28470*/  IMAD R0, R2, R19, R11 ;  /* 0x0000001302007224 */ /* 0x008fc400078e020b */
[----:B------:R-:W-:Y:S02]  /*28480*/  IMAD R41, R41, R21, R18 ;  /* 0x0000001529297224 */ /* 0x000fe400078e0212 */
[----:B------:R-:W-:Y:S02]  /*28490*/  IMAD R2, R0, R16, R3 ;  /* 0x0000001000027224 */ /* 0x000fe400078e0203 */
[----:B------:R-:W-:-:S03]  /*284a0*/  IMAD.MOV.U32 R4, RZ, RZ, 0x1 ;  /* 0x00000001ff047424 */ /* 0x000fc600078e00ff */
[----:B------:R-:W-:Y:S02]  /*284b0*/  SEL R3, R2, R41, !P4 ;  /* 0x0000002902037207 */ /* 0x000fe40006000000 */
[----:B------:R-:W-:Y:S02]  /*284c0*/  PRMT R0, R4, 0x7610, R0 ;  /* 0x0000761004007816 */ /* 0x000fe40000000000 */
[----:B------:R-:W-:Y:S01]  /*284d0*/  SEL R41, R41, R2, !P4 ;  /* 0x0000000229297207 */ /* 0x000fe20006000000 */
[----:B------:R2:W-:Y:S06]  /*284e0*/  STL [R1+0x45c], R3 ;  /* 0x00045c0301007387 */ /* 0x0005ec0000100800 */
.L_x_552:
[----:B------:R3:W-:Y:S01]  /*284f0*/  STL [R1+0x460], R41 ;  /* 0x0004602901007387 */ /* 0x0007e20000100800 */
[----:B------:R-:W-:-:S13]  /*28500*/  LOP3.LUT P1, RZ, R0, 0xff, RZ, 0xc0, !PT ;  /* 0x000000ff00ff7812 */ /* 0x000fda000782c0ff */
[----:B---3--:R-:W-:Y:S05]  /*28510*/  @P1 BRA `(.L_x_555) ;  /* 0xfffffd8c005c1947 */ /* 0x008fea000383ffff */
[----:B------:R-:W-:Y:S05]  /*28520*/  EXIT ;  /* 0x000000000000794d */ /* 0x000fea0003800000 */
.L_x_7:
[----:B------:R-:W2:Y:S01]  /*28530*/  LDL R20, [R1+0x458] ;  /* 0x0004580001147983 */ /* 0x000ea20000100800 */
[----:B0-----:R-:W-:-:S03]  /*28540*/  ULDC.64 UR4, c[0x0][0x650] ;  /* 0x0001940000047ab9 */ /* 0x001fc60000000a00 */
[----:B------:R-:W3:Y:S01]  /*28550*/  LDL R163, [R1+0x454] ;  /* 0x0004540001a37983 */ /* 0x000ee20000100800 */
[----:B------:R-:W-:Y:S01]  /*28560*/  PRMT R0, RZ, 0x7610, R0 ;  /* 0x00007610ff007816 */ /* 0x000fe20000000000 */
[----:B------:R-:W-:Y:S02]  /*28570*/  IMAD.MOV.U32 R12, RZ, RZ, -0x1 ;  /* 0xffffffffff0c7424 */ /* 0x000fe400078e00ff */
[----:B------:R-:W-:Y:S02]  /*28580*/  IMAD.MOV.U32 R4, RZ, RZ, -0x1 ;  /* 0xffffffffff047424 */ /* 0x000fe400078e00ff */
[----:B------:R-:W-:Y:S01]  /*28590*/  IMAD.MOV.U32 R11, RZ, RZ, -0x1 ;  /* 0xffffffffff0b7424 */ /* 0x000fe200078e00ff */
[----:B--2---:R-:W-:-:S04]  /*285a0*/  ISETP.GE.U32.AND P0, PT, R20, UR4, PT ;  /* 0x0000000414007c0c */ /* 0x004fc8000bf06070 */
[----:B---3--:R-:W-:-:S13]  /*285b0*/  ISETP.GE.U32.AND.EX P0, PT, R163, UR5, PT, P0 ;  /* 0x00000005a3007c0c */ /* 0x008fda000bf06100 */
[----:B------:R-:W-:Y:S05]  /*285c0*/  @P0 BRA `(.L_x_556) ;  /* 0x0000000400300947 */ /* 0x000fea0003800000 */
[----:B------:R-:W0:Y:S01]  /*285d0*/  LDC.64 R16, c[0x0][0x628] ;  /* 0x00018a00ff107b82 */ /* 0x000e220000000a00 */
[----:B-1----:R-:W-:Y:S02]  /*285e0*/  IMAD.MOV.U32 R8, RZ, RZ, R20 ;  /* 0x000000ffff087224 */ /* 0x002fe400078e0014 */
[----:B------:R-:W-:-:S05]  /*285f0*/  IMAD.MOV.U32 R9, RZ, RZ, R163 ;  /* 0x000000ffff097224 */ /* 0x000fca00078e00a3 */
[----:B------:R-:W1:Y:S08]  /*28600*/  LDC R12, c[0x0][0x630] ;  /* 0x00018c00ff0c7b82 */ /* 0x000e700000000800 */
[----:B------:R-:W2:Y:S01]  /*28610*/  LDC.64 R18, c[0x0][0x620] ;  /* 0x00018800ff127b82 */ /* 0x000ea20000000a00 */
[----:B0-----:R-:W-:-:S04]  /*28620*/  ISETP.NE.U32.AND P0, PT, R16, RZ, PT ;  /* 0x000000ff1000720c */ /* 0x001fc80003f05070 */
[----:B------:R-:W-:-:S13]  /*28630*/  ISETP.NE.AND.EX P0, PT, R17, RZ, PT, P0 ;  /* 0x000000ff1100720c */ /* 0x000fda0003f05300 */
[----:B-12---:R-:W-:Y:S05]  /*28640*/  @!P0 BRA `(.L_x_557) ;  /* 0x0000000000288947 */ /* 0x006fea0003800000 */
[----:B------:R-:W0:Y:S02]  /*28650*/  LDC R0, c[0x0][0x634] ;  /* 0x00018d00ff007b82 */ /* 0x000e240000000800 */
        /* <DEDUP_REMOVED lines=9> */
.L_x_557:
[----:B------:R-:W0:Y:S01]  /*286f0*/  LDC.64 R22, c[0x0][0x640] ;  /* 0x00019000ff167b82 */ /* 0x000e220000000a00 */
[-CC-:B------:R-:W-:Y:S01]  /*28700*/  SHF.R.U64 R15, R8, R12.reuse, R9.reuse ;  /* 0x0000000c080f7219 */ /* 0x180fe20000001209 */
[----:B------:R-:W-:Y:S01]  /*28710*/  IMAD.MOV.U32 R4, RZ, RZ, R20 ;  /* 0x000000ffff047224 */ /* 0x000fe200078e0014 */
[----:B------:R-:W-:Y:S01]  /*28720*/  SHF.R.U32.HI R0, RZ, R12, R9 ;  /* 0x0000000cff007219 */ /* 0x000fe20000011609 */
[----:B------:R-:W-:Y:S01]  /*28730*/  IMAD.MOV.U32 R24, RZ, RZ, 0x1 ;  /* 0x00000001ff187424 */ /* 0x000fe200078e00ff */
[----:B------:R-:W-:-:S03]  /*28740*/  IADD3 R7, P0, RZ, -R15, RZ ;  /* 0x8000000fff077210 */ /* 0x000fc60007f1e0ff */
[----:B------:R-:W1:Y:S02]  /*28750*/  LDC R6, c[0x0][0x618] ;  /* 0x00018600ff067b82 */ /* 0x000e640000000800 */
[----:B------:R-:W-:-:S04]  /*28760*/  IMAD.X R5, RZ, RZ, ~R0, P0 ;  /* 0x000000ffff057224 */ /* 0x000fc800000e0e00 */
[-C--:B------:R-:W-:Y:S02]  /*28770*/  IMAD R0, R5, R18.reuse, RZ ;  /* 0x0000001205007224 */ /* 0x080fe400078e02ff */
[----:B------:R-:W2:Y:S01]  /*28780*/  LDC R8, c[0x0][0x608] ;  /* 0x00018200ff087b82 */ /* 0x000ea20000000800 */
[----:B------:R-:W-:Y:S02]  /*28790*/  IMAD.MOV.U32 R5, RZ, RZ, R163 ;  /* 0x000000ffff057224 */ /* 0x000fe400078e00a3 */
[----:B------:R-:W-:-:S05]  /*287a0*/  IMAD.WIDE.U32 R4, R7, R18, R4 ;  /* 0x0000001207047225 */ /* 0x000fca00078e0004 */
[----:B------:R-:W3:Y:S01]  /*287b0*/  LDC R21, c[0x0][0x658] ;  /* 0x00019600ff157b82 */ /* 0x000ee20000000800 */
[----:B------:R-:W-:Y:S01]  /*287c0*/  IMAD R7, R7, R19, R0 ;  /* 0x0000001307077224 */ /* 0x000fe200078e0200 */
[----:B0-----:R-:W-:-:S03]  /*287d0*/  ISETP.NE.U32.AND P0, PT, R22, RZ, PT ;  /* 0x000000ff1600720c */ /* 0x001fc60003f05070 */
[----:B------:R-:W-:Y:S01]  /*287e0*/  IMAD.IADD R5, R5, 0x1, R7 ;  /* 0x0000000105057824 */ /* 0x000fe200078e0207 */
[----:B------:R-:W-:Y:S02]  /*287f0*/  ISETP.NE.AND.EX P0, PT, R23, RZ, PT, P0 ;  /* 0x000000ff1700720c */ /* 0x000fe40003f05300 */
[----:B------:R-:W0:Y:S02]  /*28800*/  LDC R16, c[0x0][0x600] ;  /* 0x00018000ff107b82 */ /* 0x000e240000000800 */
[-CC-:B-1----:R-:W-:Y:S01]  /*28810*/  SHF.R.U64 R12, R4, R6.reuse, R5.reuse ;  /* 0x00000006040c7219 */ /* 0x182fe20000001205 */
[----:B------:R-:W-:Y:S01]  /*28820*/  IMAD.MOV.U32 R4, RZ, RZ, -0x1 ;  /* 0xffffffffff047424 */ /* 0x000fe200078e00ff */
[----:B------:R-:W-:-:S04]  /*28830*/  SHF.R.U32.HI R5, RZ, R6, R5 ;  /* 0x00000006ff057219 */ /* 0x000fc80000011605 */
[----:B------:R-:W1:Y:S01]  /*28840*/  LDC R18, c[0x0][0x648] ;  /* 0x00019200ff127b82 */ /* 0x000e620000000800 */
[-CC-:B--2---:R-:W-:Y:S02]  /*28850*/  SHF.R.U64 R17, R12, R8.reuse, R5.reuse ;  /* 0x000000080c117219 */ /* 0x184fe40000001205 */
[----:B------:R-:W-:-:S05]  /*28860*/  SHF.R.U32.HI R0, RZ, R8, R5 ;  /* 0x00000008ff007219 */ /* 0x000fca0000011605 */
[----:B------:R-:W2:Y:S01]  /*28870*/  LDC R20, c[0x0][0x638] ;  /* 0x00018e00ff147b82 */ /* 0x000ea20000000800 */
[-C--:B---3--:R-:W-:Y:S02]  /*28880*/  SHF.L.U32 R4, R4, R21.reuse, RZ ;  /* 0x0000001504047219 */ /* 0x088fe400000006ff */
[-CC-:B------:R-:W-:Y:S02]  /*28890*/  SHF.R.U64 R19, R17, R21.reuse, R0.reuse ;  /* 0x0000001511137219 */ /* 0x180fe40000001200 */
[----:B------:R-:W-:Y:S02]  /*288a0*/  LOP3.LUT R26, RZ, R4, RZ, 0x33, !PT ;  /* 0x00000004ff1a7212 */ /* 0x000fe400078e33ff */
[----:B------:R-:W-:Y:S01]  /*288b0*/  SHF.R.U32.HI R5, RZ, R21, R0 ;  /* 0x00000015ff057219 */ /* 0x000fe20000011600 */
[----:B------:R-:W3:Y:S01]  /*288c0*/  LDC R25, c[0x0][0x610] ;  /* 0x00018400ff197b82 */ /* 0x000ee20000000800 */
[----:B------:R-:W-:Y:S01]  /*288d0*/  IMAD.MOV.U32 R4, RZ, RZ, R19 ;  /* 0x000000ffff047224 */ /* 0x000fe200078e0013 */
[----:B------:R-:W-:Y:S06]  /*288e0*/  @!P0 BRA `(.L_x_558) ;  /* 0x0000000000288947 */ /* 0x000fec0003800000 */
        /* <DEDUP_REMOVED lines=10> */
.L_x_558:
[----:B-1----:R-:W-:Y:S01]  /*28990*/  SHF.R.U64 R3, R4, R18, R5 ;  /* 0x0000001204037219 */ /* 0x002fe20000001205 */
[----:B0-----:R-:W-:Y:S01]  /*289a0*/  VIADD R5, R16, 0xffffffff ;  /* 0xffffffff10057836 */ /* 0x001fe20000000000 */
[----:B------:R-:W-:Y:S01]  /*289b0*/  SHF.L.U32 R24, R24, R21, RZ ;  /* 0x0000001518187219 */ /* 0x000fe200000006ff */
[----:B------:R-:W-:Y:S01]  /*289c0*/  @P4 IMAD R10, R13, R14, R2 ;  /* 0x0000000e0d0a4224 */ /* 0x000fe200078e0202 */
[----:B------:R-:W-:Y:S01]  /*289d0*/  LOP3.LUT R0, R17, R26, RZ, 0xc0, !PT ;  /* 0x0000001a11007212 */ /* 0x000fe200078ec0ff */
[----:B------:R-:W-:Y:S01]  /*289e0*/  IMAD.MOV R4, RZ, RZ, -R3 ;  /* 0x000000ffff047224 */ /* 0x000fe200078e0a03 */
[----:B------:R-:W-:Y:S01]  /*289f0*/  LOP3.LUT R5, R12, R5, RZ, 0xc0, !PT ;  /* 0x000000050c057212 */ /* 0x000fe200078ec0ff */
[----:B------:R-:W-:Y:S02]  /*28a00*/  IMAD.MOV.U32 R2, RZ, RZ, 0x1 ;  /* 0x00000001ff027424 */ /* 0x000fe400078e00ff */
[----:B------:R-:W-:Y:S02]  /*28a10*/  IMAD R3, R24, R3, R0 ;  /* 0x0000000318037224 */ /* 0x000fe400078e0200 */
[----:B--2---:R-:W-:-:S02]  /*28a20*/  IMAD R0, R4, R20, R19 ;  /* 0x0000001404007224 */ /* 0x004fc400078e0213 */
[----:B---3--:R-:W-:Y:S02]  /*28a30*/  IMAD R12, R3, R25, R10 ;  /* 0x00000019030c7224 */ /* 0x008fe400078e020a */
[----:B------:R-:W-:Y:S01]  /*28a40*/  IMAD R3, R0, R16, R5 ;  /* 0x0000001000037224 */ /* 0x000fe200078e0205 */
[----:B------:R-:W-:Y:S01]  /*28a50*/  PRMT R0, R2, 0x7610, R0 ;  /* 0x0000761002007816 */ /* 0x000fe20000000000 */
[----:B------:R-:W-:-:S03]  /*28a60*/  IMAD.MOV.U32 R11, RZ, RZ, R15 ;  /* 0x000000ffff0b7224 */ /* 0x000fc600078e000f */
[----:B------:R-:W-:Y:S02]  /*28a70*/  SEL R4, R3, R12, !P4 ;  /* 0x0000000c03047207 */ /* 0x000fe40006000000 */
[----:B------:R-:W-:-:S07]  /*28a80*/  SEL R12, R12, R3, !P4 ;  /* 0x000000030c0c7207 */ /* 0x000fce0006000000 */
.L_x_556:
[----:B------:R-:W-:-:S08]  /*28a90*/  NOP ;  /* 0x0000000000007918 */ /* 0x000fd00000000000 */
[----:B-1----:R-:W0:-:S00]  /*28aa0*/  USETMAXREG.DEALLOC.CTAPOOL 0x18 ;  /* 0x00000018000079c8 */ /* 0x002e0000080e0500 */
[----:B------:R-:W-:-:S13]  /*28ab0*/  ISETP.NE.AND P0, PT, RZ, UR8, PT ;  /* 0x00000008ff007c0c */ /* 0x000fda000bf05270 */
[----:B------:R-:W-:Y:S05]  /*28ac0*/  @P0 EXIT ;  /* 0x000000000000094d */ /* 0x000fea0003800000 */
[----:B0-----:R-:W-:Y:S01]  /*28ad0*/  LOP3.LUT P0, RZ, R0, 0xff, RZ, 0xc0, !PT ;  /* 0x000000ff00ff7812 */ /* 0x001fe2000780c0ff */
[----:B------:R-:W-:Y:S02]  /*28ae0*/  IMAD.MOV.U32 R0, RZ, RZ, 0x1 ;  /* 0x00000001ff007424 */ /* 0x000fe400078e00ff */
[----:B------:R-:W-:-:S10]  /*28af0*/  IMAD.MOV.U32 R8, RZ, RZ, RZ ;  /* 0x000000ffff087224 */ /* 0x000fd400078e00ff */
[----:B------:R-:W-:Y:S05]  /*28b00*/  @!P0 BRA `(.L_x_559) ;  /* 0x0000000c00508947 */ /* 0x000fea0003800000 */
[----:B------:R-:W0:Y:S01]  /*28b10*/  LDC R0, c[0x0][0x28c] ;  /* 0x0000a300ff007b82 */ /* 0x000e220000000800 */
[----:B------:R-:W-:Y:S01]  /*28b20*/  ULDC UR5, c[0x0][0x658] ;  /* 0x0001960000057ab9 */ /* 0x000fe20000000800 */
[----:B------:R-:W-:Y:S01]  /*28b30*/  UMOV UR7, 0xffffffff ;  /* 0xffffffff00077882 */ /* 0x000fe20000000000 */
[----:B------:R-:W-:Y:S01]  /*28b40*/  ULDC UR6, c[0x0][0xc] ;  /* 0x0000030000067ab9 */ /* 0x000fe20000000800 */
[----:B------:R-:W-:Y:S01]  /*28b50*/  USHF.L.U32 UR9, UR7, UR5, URZ ;  /* 0x0000000507097299 */ /* 0x000fe2000800063f */
[----:B------:R-:W-:Y:S01]  /*28b60*/  BSSY B0, `(.L_x_559) ;  /* 0x00000ce000007945 */ /* 0x000fe20003800000 */
[----:B------:R-:W-:Y:S01]  /*28b70*/  UMOV UR8, 0x1 ;  /* 0x0000000100087882 */ /* 0x000fe20000000000 */
[----:B------:R-:W-:Y:S01]  /*28b80*/  ULDC UR7, c[0x0][0x10] ;  /* 0x0000040000077ab9 */ /* 0x000fe20000000800 */
[----:B------:R-:W1:Y:S01]  /*28b90*/  S2UR UR10, SR_CgaCtaId ;  /* 0x00000000000a79c3 */ /* 0x000e620000008800 */
[----:B------:R-:W-:Y:S01]  /*28ba0*/  UIMAD.WIDE.U32 UR6, UR6, UR7, URZ ;  /* 0x00000007060672a5 */ /* 0x000fe2000f8e003f */
[----:B------:R-:W-:Y:S01]  /*28bb0*/  IMAD.MOV.U32 R10, RZ, RZ, 0x1 ;  /* 0x00000001ff0a7424 */ /* 0x000fe200078e00ff */
[----:B------:R-:W-:Y:S01]  /*28bc0*/  USHF.L.U32 UR5, UR8, UR5, URZ ;  /* 0x0000000508057299 */ /* 0x000fe2000800063f */
[----:B------:R-:W-:Y:S01]  /*28bd0*/  IMAD.MOV.U32 R8, RZ, RZ, RZ ;  /* 0x000000ffff087224 */ /* 0x000fe200078e00ff */
[----:B------:R-:W-:Y:S01]  /*28be0*/  ULDC UR4, c[0x0][0x600] ;  /* 0x0001800000047ab9 */ /* 0x000fe20000000800 */
[----:B------:R-:W-:Y:S01]  /*28bf0*/  ULDC UR8, c[0x0][0x14] ;  /* 0x0000050000087ab9 */ /* 0x000fe20000000800 */
[----:B------:R-:W-:-:S02]  /*28c00*/  ULOP3.LUT UR21, UR13, 0x2, URZ, 0xfc, !UPT ;  /* 0x000000020d157892 */ /* 0x000fc4000f8efc3f */
[----:B------:R-:W-:Y:S02]  /*28c10*/  UIMAD.WIDE.U32 UR22, UR6, UR8, URZ ;  /* 0x00000008061672a5 */ /* 0x000fe4000f8e003f */
[----:B------:R-:W-:Y:S02]  /*28c20*/  UIMAD UR16, UR7, UR8, URZ ;  /* 0x00000008071072a4 */ /* 0x000fe4000f8e023f */
[----:B------:R-:W-:Y:S02]  /*28c30*/  UIADD3 UR4, UR4, -0x1, URZ ;  /* 0xffffffff04047890 */ /* 0x000fe4000fffe03f */
[----:B------:R-:W-:Y:S01]  /*28c40*/  ULOP3.LUT UR18, URZ, UR9, URZ, 0x33, !UPT ;  /* 0x000000093f127292 */ /* 0x000fe2000f8e333f */
[----:B0-----:R-:W-:Y:S01]  /*28c50*/  VIADD R0, R0, 0x7f ;  /* 0x0000007f00007836 */ /* 0x001fe20000000000 */
[----:B------:R-:W-:Y:S01]  /*28c60*/  UIADD3 UR16, UR23, UR16, URZ ;  /* 0x0000001017107290 */ /* 0x000fe2000fffe03f */
[----:B------:R-:W-:-:S03]  /*28c70*/  ULDC.64 UR24, c[0x0][0x198] ;  /* 0x0000660000187ab9 */ /* 0x000fc60000000a00 */
[----:B------:R-:W-:Y:S01]  /*28c80*/  SHF.R.S32.HI R3, RZ, 0x1f, R0 ;  /* 0x0000001fff037819 */ /* 0x000fe20000011400 */
[----:B-1----:R-:W-:-:S03]  /*28c90*/  IMAD.U32 R7, RZ, RZ, UR10 ;  /* 0x0000000aff077e24 */ /* 0x002fc6000f8e00ff */
[----:B------:R-:W-:Y:S01]  /*28ca0*/  LEA.HI R3, R3, R0, RZ, 0x7 ;  /* 0x0000000003037211 */ /* 0x000fe200078f38ff */
[----:B------:R-:W-:-:S03]  /*28cb0*/  IMAD.MOV.U32 R0, RZ, RZ, 0x1 ;  /* 0x00000001ff007424 */ /* 0x000fc600078e00ff */
[----:B------:R-:W-:-:S05]  /*28cc0*/  SHF.R.S32.HI R6, RZ, 0x7, R3 ;  /* 0x00000007ff067819 */ /* 0x000fca0000011403 */
[----:B------:R-:W-:-:S07]  /*28cd0*/  VIADD R16, R6, 0x1 ;  /* 0x0000000106107836 */ /* 0x000fce0000000000 */
.L_x_570:
[----:B------:R-:W-:-:S03]  /*28ce0*/  UMOV UR6, 0xffffffff ;  /* 0xffffffff00067882 */ /* 0x000fc60000000000 */
[----:B------:R-:W-:Y:S05]  /*28cf0*/  BRA.DIV UR6, `(.L_x_560) ;  /* 0x0000000e06f47947 */ /* 0x000fea000b800000 */
[----:B------:R-:W-:-:S13]  /*28d00*/  ELECT P0, URZ, PT ;  /* 0x00000000003f782f */ /* 0x000fda0003800000 */
.L_x_582:
[----:B------:R-:W0:Y:S01]  /*28d10*/  LDC R2, c[0x0][0x28c] ;  /* 0x0000a300ff027b82 */ /* 0x000e220000000800 */
[----:B------:R-:W-:Y:S01]  /*28d20*/  BSSY B1, `(.L_x_561) ;  /* 0x000003b000017945 */ /* 0x000fe20003800000 */
[----:B0-----:R-:W-:-:S13]  /*28d30*/  ISETP.LT.OR P0, PT, R2, 0x1, !P0 ;  /* 0x000000010200780c */ /* 0x001fda0004701670 */
[----:B------:R-:W-:Y:S05]  /*28d40*/  @P0 BRA `(.L_x_562) ;  /* 0x0000000000e00947 */ /* 0x000fea0003800000 */
[----:B------:R-:W-:Y:S02]  /*28d50*/  IMAD R2, R12, 0x2, R7 ;  /* 0x000000020c027824 */ /* 0x000fe400078e0207 */
[----:B------:R-:W-:Y:S02]  /*28d60*/  IMAD.SHL.U32 R4, R4, 0x100, RZ ;  /* 0x0000010004047824 */ /* 0x000fe400078e00ff */
[----:B------:R-:W-:Y:S02]  /*28d70*/  IMAD.SHL.U32 R2, R2, 0x80, RZ ;  /* 0x0000008002027824 */ /* 0x000fe400078e00ff */
[----:B------:R-:W-:Y:S02]  /*28d80*/  IMAD.MOV.U32 R14, RZ, RZ, RZ ;  /* 0x000000ffff0e7224 */ /* 0x000fe400078e00ff */
[----:B------:R-:W-:Y:S02]  /*28d90*/  IMAD.MOV.U32 R3, RZ, RZ, R16 ;  /* 0x000000ffff037224 */ /* 0x000fe400078e0010 */
[----:B------:R-:W-:-:S02]  /*28da0*/  IMAD.MOV.U32 R5, RZ, RZ, R0 ;  /* 0x000000ffff057224 */ /* 0x000fc400078e0000 */
[----:B------:R-:W-:-:S07]  /*28db0*/  IMAD.MOV.U32 R9, RZ, RZ, R8 ;  /* 0x000000ffff097224 */ /* 0x000fce00078e0008 */
.L_x_565:
[----:B------:R-:W0:Y:S01]  /*28dc0*/  S2UR UR6, SR_CgaCtaId ;  /* 0x00000000000679c3 */ /* 0x000e220000008800 */
[----:B------:R-:W-:Y:S02]  /*28dd0*/  MOV R12, 0x400 ;  /* 0x00000400000c7802 */ /* 0x000fe40000000f00 */
[----:B------:R-:W-:Y:S01]  /*28de0*/  SHF.L.U32 R13, R5, 0x1f, RZ ;  /* 0x0000001f050d7819 */ /* 0x000fe200000006ff */
[----:B0-----:R-:W-:-:S05]  /*28df0*/  IMAD.U32 R7, RZ, RZ, UR6 ;  /* 0x00000006ff077e24 */ /* 0x001fca000f8e00ff */
[----:B------:R-:W-:-:S05]  /*28e00*/  LEA R12, R7, R12, 0x18 ;  /* 0x0000000c070c7211 */ /* 0x000fca00078ec0ff */
[----:B------:R-:W-:-:S04]  /*28e10*/  IMAD R18, R9, 0x8, R12 ;  /* 0x0000000809127824 */ /* 0x000fc800078e020c */
[----:B------:R-:W0:Y:S02]  /*28e20*/  SYNCS.PHASECHK.TRANS64.TRYWAIT P0, [R18+URZ+0x28], R13 ;  /* 0x0000280d120075a7 */ /* 0x000e24000800017f */
[----:B0-----:R-:W-:Y:S05]  /*28e30*/  @!P0 BRA `(.L_x_563) ;  /* 0x0000000c00c48947 */ /* 0x001fea0003800000 */
.L_x_583:
[----:B------:R-:W1:Y:S01]  /*28e40*/  S2R R15, SR_TID.X ;  /* 0x00000000000f7919 */ /* 0x000e620000002100 */
[----:B------:R-:W-:-:S04]  /*28e50*/  UPRMT UR6, UR21, 0x9910, URZ ;  /* 0x0000991015067896 */ /* 0x000fc8000800003f */
[----:B------:R-:W-:Y:S01]  /*28e60*/  UISETP.NE.AND UP0, UPT, UR6, 0x2, UPT ;  /* 0x000000020600788c */ /* 0x000fe2000bf05270 */
[----:B-1----:R-:W-:-:S13]  /*28e70*/  LOP3.LUT P0, RZ, R15, 0x7f, RZ, 0xc0, !PT ;  /* 0x0000007f0fff7812 */ /* 0x002fda000780c0ff */
[----:B0-----:R-:W0:Y:S02]  /*28e80*/  @!P0 LDC R13, c[0x0][0x500] ;  /* 0x00014000ff0d8b82 */ /* 0x001e240000000800 */
[----:B0-----:R0:W-:Y:S01]  /*28e90*/  @!P0 SYNCS.ARRIVE.TRANS64 RZ, [R18+URZ], R13 ;  /* 0x0000000d12ff89a7 */ /* 0x0011e2000800003f */
[----:B------:R-:W-:-:S13]  /*28ea0*/  PLOP3.LUT P0, PT, PT, PT, UP0, 0x80, 0x0 ;  /* 0x000000000000781c */ /* 0x000fda0003f0f008 */
[----:B0-----:R-:W-:Y:S05]  /*28eb0*/  @P0 BRA `(.L_x_564) ;  /* 0x0000000000040947 */ /* 0x001fea0003800000 */
[----:B------:R-:W-:Y:S01]  /*28ec0*/  BPT.TRAP 0x1 ;  /* 0x000000040000795c */ /* 0x000fe20000300000 */
.L_x_564:
[----:B------:R-:W-:Y:S01]  /*28ed0*/  IMAD.SHL.U32 R13, R9, 0x8000, RZ ;  /* 0x00008000090d7824 */ /* 0x000fe200078e00ff */
[----:B------:R-:W-:Y:S01]  /*28ee0*/  R2UR UR8, R12 ;  /* 0x000000000c0872ca */ /* 0x000fe200000e0000 */
[----:B------:R-:W-:Y:S01]  /*28ef0*/  VIADD R3, R3, 0xffffffff ;  /* 0xffffffff03037836 */ /* 0x000fe20000000000 */
[----:B------:R-:W-:Y:S01]  /*28f00*/  R2UR UR9, R18 ;  /* 0x00000000120972ca */ /* 0x000fe200000e0000 */
[--C-:B------:R-:W-:Y:S01]  /*28f10*/  IMAD R15, R7, 0x4000, R13.reuse ;  /* 0x00004000070f7824 */ /* 0x100fe200078e020d */
[----:B------:R-:W-:Y:S01]  /*28f20*/  IADD3 R12, R12, 0x28100, R13 ;  /* 0x000281000c0c7810 */ /* 0x000fe20007ffe00d */
[----:B------:R-:W-:Y:S01]  /*28f30*/  UIADD3 UR6, UP0, UR24, 0xf0, URZ ;  /* 0x000000f018067890 */ /* 0x000fe2000ff1e03f */
[----:B------:R-:W-:Y:S01]  /*28f40*/  R2UR UR11, R2 ;  /* 0x00000000020b72ca */ /* 0x000fe200000e0000 */
[----:B------:R-:W-:Y:S01]  /*28f50*/  UIADD3 UR26, UP1, UR24, 0x1f0, URZ ;  /* 0x000001f0181a7890 */ /* 0x000fe2000ff3e03f */
[----:B------:R-:W-:Y:S01]  /*28f60*/  R2UR UR7, R15 ;  /* 0x000000000f0772ca */ /* 0x000fe200000e0000 */
[----:B------:R-:W-:Y:S01]  /*28f70*/  VIADD R9, R9, 0x1 ;  /* 0x0000000109097836 */ /* 0x000fe20000000000 */
[----:B------:R-:W-:Y:S01]  /*28f80*/  R2UR UR10, R14 ;  /* 0x000000000e0a72ca */ /* 0x000fe200000e0000 */
[----:B------:R-:W-:Y:S01]  /*28f90*/  UIADD3.X UR27, URZ, UR25, URZ, UP1, !UPT ;  /* 0x000000193f1b7290 */ /* 0x000fe20008ffe43f */
[----:B------:R-:W-:Y:S01]  /*28fa0*/  R2UR UR12, R11 ;  /* 0x000000000b0c72ca */ /* 0x000fe200000e0000 */
[----:B------:R-:W-:Y:S01]  /*28fb0*/  UMOV UR20, 0x30000 ;  /* 0x0003000000147882 */ /* 0x000fe20000000000 */
[----:B------:R-:W-:Y:S01]  /*28fc0*/  R2UR UR17, R12 ;  /* 0x000000000c1172ca */ /* 0x000fe200000e0000 */
[----:B------:R-:W-:Y:S01]  /*28fd0*/  UMOV UR14, 0x0 ;  /* 0x00000000000e7882 */ /* 0x000fe20000000000 */
[----:B------:R-:W-:Y:S01]  /*28fe0*/  R2UR UR19, R4 ;  /* 0x00000000041372ca */ /* 0x000fe200000e0000 */
[----:B------:R-:W-:Y:S01]  /*28ff0*/  UMOV UR15, 0x10000000 ;  /* 0x10000000000f7882 */ /* 0x000fe20000000000 */
[----:B------:R-:W-:Y:S01]  /*29000*/  ISETP.GT.AND P1, PT, R3, 0x1, PT ;  /* 0x000000010300780c */ /* 0x000fe20003f24270 */
[----:B------:R-:W-:Y:S01]  /*29010*/  VIADD R14, R14, 0x80 ;  /* 0x000000800e0e7836 */ /* 0x000fe20000000000 */
[----:B------:R-:W-:Y:S01]  /*29020*/  ISETP.NE.AND P0, PT, R9, 0x5, PT ;  /* 0x000000050900780c */ /* 0x000fe20003f05270 */
[----:B------:R-:W-:-:S02]  /*29030*/  UIADD3 UR8, UR8, 0x100, UR7 ;  /* 0x0000010008087890 */ /* 0x000fc4000fffe007 */
[----:B------:R-:W-:Y:S01]  /*29040*/  UIADD3.X UR7, URZ, UR25, URZ, UP0, !UPT ;  /* 0x000000193f077290 */ /* 0x000fe200087fe43f */
[----:B------:R-:W-:Y:S02]  /*29050*/  SEL R12, RZ, 0x1, P0 ;  /* 0x00000001ff0c7807 */ /* 0x000fe40000000000 */
[----:B------:R-:W-:Y:S02]  /*29060*/  SEL R9, R9, RZ, P0 ;  /* 0x000000ff09097207 */ /* 0x000fe40000000000 */
[----:B------:R-:W-:-:S04]  /*29070*/  LOP3.LUT R5, R5, R12, RZ, 0x3c, !PT ;  /* 0x0000000c05057212 */ /* 0x000fc800078e3cff */
[----:B------:R0:W-:Y:S02]  /*29080*/  UTMALDG.3D.MULTICAST [UR8], [UR6], UR20, desc[UR14] ;  /* 0x00000e08060073b4 */ /* 0x0001e40008011814 */
[----:B0-----:R-:W-:Y:S01]  /*29090*/  UMOV UR8, UR17 ;  /* 0x0000001100087c82 */ /* 0x001fe20008000000 */
[----:B------:R-:W-:Y:S02]  /*290a0*/  UMOV UR11, UR19 ;  /* 0x00000013000b7c82 */ /* 0x000fe40008000000 */
[----:B------:R0:W-:Y:S02]  /*290b0*/  UTMALDG.3D [UR8], [UR26], desc[UR14] ;  /* 0x00000e081a0075b4 */ /* 0x0001e40008011000 */
[----:B0-----:R-:W-:Y:S05]  /*290c0*/  @P1 BRA `(.L_x_565) ;  /* 0xfffffffc003c1947 */ /* 0x001fea000383ffff */
.L_x_562:
[----:B------:R-:W-:Y:S05]  /*290d0*/  BSYNC B1 ;  /* 0x0000000000017941 */ /* 0x000fea0003800000 */
.L_x_561:
[----:B------:R-:W2:Y:S01]  /*290e0*/  LDL.LU R17, [R1+0x454] ;  /* 0x0004540001117983 */ /* 0x000ea20000300800 */
[----:B------:R-:W-:Y:S01]  /*290f0*/  LOP3.LUT P0, RZ, R10, 0xff, RZ, 0xc0, !PT ;  /* 0x000000ff0aff7812 */ /* 0x000fe2000780c0ff */
[C---:B------:R-:W-:Y:S01]  /*29100*/  IMAD.IADD R8, R6.reuse, 0x1, R8 ;  /* 0x0000000106087824 */ /* 0x040fe200078e0208 */
[----:B------:R-:W-:Y:S01]  /*29110*/  ULDC.64 UR6, c[0x0][0x650] ;  /* 0x0001940000067ab9 */ /* 0x000fe20000000a00 */
[----:B------:R-:W3:Y:S01]  /*29120*/  LDL.LU R15, [R1+0x458] ;  /* 0x00045800010f7983 */ /* 0x000ee20000300800 */
[----:B------:R-:W-:Y:S01]  /*29130*/  ISETP.GE.U32.AND P1, PT, R6, 0x5, PT ;  /* 0x000000050600780c */ /* 0x000fe20003f26070 */
[----:B------:R-:W-:Y:S01]  /*29140*/  BSSY B1, `(.L_x_566) ;  /* 0x000006d000017945 */ /* 0x000fe20003800000 */
[----:B------:R-:W-:Y:S01]  /*29150*/  IMAD.MOV.U32 R12, RZ, RZ, -0x1 ;  /* 0xffffffffff0c7424 */ /* 0x000fe200078e00ff */
[----:B------:R-:W-:Y:S01]  /*29160*/  PRMT R10, RZ, 0x7610, R10 ;  /* 0x00007610ff0a7816 */ /* 0x000fe2000000000a */
[----:B------:R-:W-:Y:S02]  /*29170*/  IMAD.MOV.U32 R4, RZ, RZ, -0x1 ;  /* 0xffffffffff047424 */ /* 0x000fe400078e00ff */
[----:B------:R-:W-:-:S03]  /*29180*/  IMAD.MOV.U32 R11, RZ, RZ, -0x1 ;  /* 0xffffffffff0b7424 */ /* 0x000fc600078e00ff */
[----:B------:R-:W0:Y:S01]  /*29190*/  @P0 S2R R7, SR_CgaCtaId ;  /* 0x0000000000070919 */ /* 0x000e220000008800 */
[----:B------:R-:W-:-:S04]  /*291a0*/  @P0 MOV R2, 0x400 ;  /* 0x0000040000020802 */ /* 0x000fc80000000f00 */
[----:B0-----:R-:W-:-:S04]  /*291b0*/  @P0 LEA R2, R7, R2, 0x18 ;  /* 0x0000000207020211 */ /* 0x001fc800078ec0ff */
[----:B------:R0:W-:Y:S01]  /*291c0*/  @P0 SYNCS.ARRIVE.TRANS64.A1T0 RZ, [R2+URZ+0x68], RZ ;  /* 0x000068ff02ff09a7 */ /* 0x0001e2000810003f */
[----:B------:R-:W-:-:S04]  /*291d0*/  ISETP.GT.U32.AND P0, PT, R8, 0x4, PT ;  /* 0x000000040800780c */ /* 0x000fc80003f04070 */
[----:B------:R-:W-:Y:S01]  /*291e0*/  ISETP.LT.U32.AND P0, PT, R6, 0x5, P0 ;  /* 0x000000050600780c */ /* 0x000fe20000701070 */
[----:B0-----:R-:W-:-:S05]  /*291f0*/  IMAD.WIDE.U32 R2, R8, -0x33333333, RZ ;  /* 0xcccccccd08027825 */ /* 0x001fca00078e00ff */
[----:B------:R-:W-:Y:S02]  /*29200*/  SHF.R.U32.HI R5, RZ, 0x2, R3 ;  /* 0x00000002ff057819 */ /* 0x000fe40000011603 */
[----:B------:R-:W-:Y:S02]  /*29210*/  SEL R3, RZ, 0x1, !P0 ;  /* 0x00000001ff037807 */ /* 0x000fe40004000000 */
[----:B------:R-:W-:Y:S01]  /*29220*/  PRMT R2, RZ, 0x7610, R2 ;  /* 0x00007610ff027816 */ /* 0x000fe20000000002 */
[----:B------:R-:W-:Y:S01]  /*29230*/  IMAD R8, R5, -0x5, R8 ;  /* 0xfffffffb05087824 */ /* 0x000fe200078e0208 */
[----:B------:R-:W-:-:S04]  /*29240*/  LOP3.LUT R0, R0, R3, RZ, 0x3c, !PT ;  /* 0x0000000300007212 */ /* 0x000fc800078e3cff */
[----:B------:R-:W-:Y:S02]  /*29250*/  @P1 LOP3.LUT R0, R0, 0x1, R5, 0x78, !PT ;  /* 0x0000000100001812 */ /* 0x000fe400078e7805 */
[----:B---3--:R-:W-:-:S04]  /*29260*/  IADD3 R15, P0, R15, UR22, RZ ;  /* 0x000000160f0f7c10 */ /* 0x008fc8000ff1e0ff */
[----:B--2---:R-:W-:Y:S01]  /*29270*/  IADD3.X R17, R17, UR16, RZ, P0, !PT ;  /* 0x0000001011117c10 */ /* 0x004fe200087fe4ff */
[----:B------:R0:W-:Y:S01]  /*29280*/  STL [R1+0x458], R15 ;  /* 0x0004580f01007387 */ /* 0x0001e20000100800 */
[----:B------:R-:W-:-:S03]  /*29290*/  ISETP.GE.U32.AND P0, PT, R15, UR6, PT ;  /* 0x000000060f007c0c */ /* 0x000fc6000bf06070 */
[----:B------:R0:W-:Y:S01]  /*292a0*/  STL [R1+0x454], R17 ;  /* 0x0004541101007387 */ /* 0x0001e20000100800 */
[----:B------:R-:W-:-:S13]  /*292b0*/  ISETP.GE.U32.AND.EX P0, PT, R17, UR7, PT, P0 ;  /* 0x0000000711007c0c */ /* 0x000fda000bf06100 */
[----:B0-----:R-:W-:Y:S05]  /*292c0*/  @P0 BRA `(.L_x_567) ;  /* 0x0000000400500947 */ /* 0x001fea0003800000 */
[----:B------:R-:W0:Y:S01]  /*292d0*/  S2R R9, SR_CTAID.X ;  /* 0x0000000000097919 */ /* 0x000e220000002500 */
[----:B------:R-:W-:Y:S01]  /*292e0*/  ULDC UR6, c[0x0][0x150] ;  /* 0x0000540000067ab9 */ /* 0x000fe20000000800 */
[----:B------:R-:W1:Y:S01]  /*292f0*/  LDC R4, c[0x0][0x144] ;  /* 0x00005100ff047b82 */ /* 0x000e620000000800 */
[----:B------:R-:W-:Y:S01]  /*29300*/  ULDC UR9, c[0x0][0x630] ;  /* 0x00018c0000097ab9 */ /* 0x000fe20000000800 */
[----:B------:R-:W2:Y:S06]  /*29310*/  S2R R2, SR_CTAID.Y ;  /* 0x0000000000027919 */ /* 0x000eac0000002600 */
[----:B------:R-:W3:Y:S01]  /*29320*/  LDC R13, c[0x0][0x148] ;  /* 0x00005200ff0d7b82 */ /* 0x000ee20000000800 */
[----:B0-----:R-:W-:-:S02]  /*29330*/  I2FP.F32.U32 R3, R9 ;  /* 0x0000000900037245 */ /* 0x001fc40000201000 */
[----:B--2---:R-:W-:-:S03]  /*29340*/  I2FP.F32.U32 R5, R2 ;  /* 0x0000000200057245 */ /* 0x004fc60000201000 */
[----:B------:R-:W-:Y:S01]  /*29350*/  FMUL R3, R3, UR6 ;  /* 0x0000000603037c20 */ /* 0x000fe20008400000 */
[----:B------:R-:W-:Y:S02]  /*29360*/  ULDC UR6, c[0x0][0x154] ;  /* 0x0000550000067ab9 */ /* 0x000fe40000000800 */
[----:B------:R-:W-:Y:S01]  /*29370*/  FMUL R11, R5, UR6 ;  /* 0x00000006050b7c20 */ /* 0x000fe20008400000 */
[----:B------:R-:W-:Y:S02]  /*29380*/  ULDC.64 UR6, c[0x0][0x628] ;  /* 0x00018a0000067ab9 */ /* 0x000fe40000000a00 */
[----:B------:R-:W0:Y:S01]  /*29390*/  F2I.U32.TRUNC.NTZ R3, R3 ;  /* 0x0000000300037305 */ /* 0x000e22000020f000 */
[----:B------:R-:W-:-:S04]  /*293a0*/  ISETP.NE.U32.AND P0, PT, RZ, UR6, PT ;  /* 0x00000006ff007c0c */ /* 0x000fc8000bf05070 */
[----:B------:R-:W-:-:S03]  /*293b0*/  ISETP.NE.AND.EX P0, PT, RZ, UR7, PT, P0 ;  /* 0x00000007ff007c0c */ /* 0x000fc6000bf05300 */
[----:B------:R-:W2:Y:S01]  /*293c0*/  F2I.U32.TRUNC.NTZ R11, R11 ;  /* 0x0000000b000b7305 */ /* 0x000ea2000020f000 */
[----:B0-----:R-:W-:Y:S02]  /*293d0*/  IMAD.MOV R5, RZ, RZ, -R3 ;  /* 0x000000ffff057224 */ /* 0x001fe400078e0a03 */
[----:B------:R-:W-:Y:S02]  /*293e0*/  IMAD.MOV.U32 R3, RZ, RZ, R17 ;  /* 0x000000ffff037224 */ /* 0x000fe400078e0011 */
[----:B-1----:R-:W-:Y:S02]  /*293f0*/  IMAD R9, R4, R5, R9 ;  /* 0x0000000504097224 */ /* 0x002fe400078e0209 */
[----:B--2---:R-:W-:-:S04]  /*29400*/  IMAD.MOV R4, RZ, RZ, -R11 ;  /* 0x000000ffff047224 */ /* 0x004fc800078e0a0b */
[----:B---3--:R-:W-:Y:S02]  /*29410*/  @P4 IMAD R9, R13, R4, R2 ;  /* 0x000000040d094224 */ /* 0x008fe400078e0202 */
[----:B------:R-:W-:Y:S01]  /*29420*/  IMAD.MOV.U32 R2, RZ, RZ, R15 ;  /* 0x000000ffff027224 */ /* 0x000fe200078e000f */
[----:B------:R-:W-:Y:S06]  /*29430*/  @!P0 BRA `(.L_x_568) ;  /* 0x0000000000288947 */ /* 0x000fec0003800000 */
[----:B------:R-:W-:Y:S02]  /*29440*/  ULDC UR8, c[0x0][0x634] ;  /* 0x00018d0000087ab9 */ /* 0x000fe40000000800 */
[----:B------:R-:W-:-:S05]  /*29450*/  IADD3 R3, P0, R15, UR8, RZ ;  /* 0x000000080f037c10 */ /* 0x000fca000ff1e0ff */
[----:B------:R-:W-:-:S04]  /*29460*/  IMAD.X R11, RZ, RZ, R17, P0 ;  /* 0x000000ffff0b7224 */ /* 0x000fc800000e0611 */
[----:B------:R-:W-:-:S04]  /*29470*/  IMAD.WIDE.U32 R4, R11, UR6, RZ ;  /* 0x000000060b047c25 */ /* 0x000fc8000f8e00ff */
[----:B------:R-:W-:-:S04]  /*29480*/  IMAD.WIDE.U32 R4, P0, R3, UR7, R4 ;  /* 0x0000000703047c25 */ /* 0x000fc8000f800004 */
[----:B------:R-:W-:-:S04]  /*29490*/  IMAD.WIDE.U32 R2, R3, UR6, RZ ;  /* 0x0000000603027c25 */ /* 0x000fc8000f8e00ff */
[----:B------:R-:W-:Y:S01]  /*294a0*/  IMAD.MOV.U32 R2, RZ, RZ, R5 ;  /* 0x000000ffff027224 */ /* 0x000fe200078e0005 */
[----:B------:R-:W-:Y:S01]  /*294b0*/  IADD3 RZ, P1, R3, R4, RZ ;  /* 0x0000000403ff7210 */ /* 0x000fe20007f3e0ff */
[----:B------:R-:W-:-:S04]  /*294c0*/  IMAD.X R3, RZ, RZ, RZ, P0 ;  /* 0x000000ffff037224 */ /* 0x000fc800000e06ff */
[----:B------:R-:W-:-:S08]  /*294d0*/  IMAD.WIDE.U32.X R2, R11, UR7, R2, P1 ;  /* 0x000000070b027c25 */ /* 0x000fd000088e0402 */
.L_x_568:
[--C-:B------:R-:W-:Y:S01]  /*294e0*/  SHF.R.U64 R11, R2, UR9, R3.reuse ;  /* 0x00000009020b7c19 */ /* 0x100fe20008001203 */
[----:B------:R-:W-:Y:S01]  /*294f0*/  ULDC.64 UR6, c[0x0][0x620] ;  /* 0x0001880000067ab9 */ /* 0x000fe20000000a00 */
[----:B------:R-:W-:Y:S01]  /*29500*/  SHF.R.U32.HI R2, RZ, UR9, R3 ;  /* 0x00000009ff027c19 */ /* 0x000fe20008011603 */
[----:B------:R-:W-:Y:S01]  /*29510*/  IMAD.MOV.U32 R3, RZ, RZ, R17 ;  /* 0x000000ffff037224 */ /* 0x000fe200078e0011 */
[----:B------:R-:W-:Y:S01]  /*29520*/  IADD3 R13, P0, RZ, -R11, RZ ;  /* 0x8000000bff0d7210 */ /* 0x000fe20007f1e0ff */
[----:B------:R-:W-:-:S04]  /*29530*/  ULDC.64 UR8, c[0x0][0x640] ;  /* 0x0001900000087ab9 */ /* 0x000fc80000000a00 */
[----:B------:R-:W-:Y:S01]  /*29540*/  IMAD.X R2, RZ, RZ, ~R2, P0 ;  /* 0x000000ffff027224 */ /* 0x000fe200000e0e02 */
[----:B------:R-:W-:-:S03]  /*29550*/  ISETP.NE.U32.AND P0, PT, RZ, UR8, PT ;  /* 0x00000008ff007c0c */ /* 0x000fc6000bf05070 */
[----:B------:R-:W-:Y:S01]  /*29560*/  IMAD R2, R2, UR6, RZ ;  /* 0x0000000602027c24 */ /* 0x000fe2000f8e02ff */
[----:B------:R-:W-:-:S03]  /*29570*/  ISETP.NE.AND.EX P0, PT, RZ, UR9, PT, P0 ;  /* 0x00000009ff007c0c */ /* 0x000fc6000bf05300 */
[----:B------:R-:W-:Y:S02]  /*29580*/  IMAD R5, R13, UR7, R2 ;  /* 0x000000070d057c24 */ /* 0x000fe4000f8e0202 */
[----:B------:R-:W-:-:S04]  /*29590*/  IMAD.MOV.U32 R2, RZ, RZ, R15 ;  /* 0x000000ffff027224 */ /* 0x000fc800078e000f */
[----:B------:R-:W-:Y:S01]  /*295a0*/  IMAD.WIDE.U32 R2, R13, UR6, R2 ;  /* 0x000000060d027c25 */ /* 0x000fe2000f8e0002 */
[----:B------:R-:W-:-:S03]  /*295b0*/  ULDC UR6, c[0x0][0x618] ;  /* 0x0001860000067ab9 */ /* 0x000fc60000000800 */
[----:B------:R-:W-:-:S05]  /*295c0*/  IMAD.IADD R3, R3, 0x1, R5 ;  /* 0x0000000103037824 */ /* 0x000fca00078e0205 */
[--C-:B------:R-:W-:Y:S02]  /*295d0*/  SHF.R.U64 R12, R2, UR6, R3.reuse ;  /* 0x00000006020c7c19 */ /* 0x100fe40008001203 */
[----:B------:R-:W-:Y:S01]  /*295e0*/  SHF.R.U32.HI R3, RZ, UR6, R3 ;  /* 0x00000006ff037c19 */ /* 0x000fe20008011603 */
[----:B------:R-:W-:-:S03]  /*295f0*/  ULDC UR6, c[0x0][0x608] ;  /* 0x0001820000067ab9 */ /* 0x000fc60000000800 */
[--C-:B------:R-:W-:Y:S02]  /*29600*/  SHF.R.U64 R13, R12, UR6, R3.reuse ;  /* 0x000000060c0d7c19 */ /* 0x100fe40008001203 */
[----:B------:R-:W-:Y:S01]  /*29610*/  SHF.R.U32.HI R2, RZ, UR6, R3 ;  /* 0x00000006ff027c19 */ /* 0x000fe20008011603 */
[----:B------:R-:W-:-:S03]  /*29620*/  ULDC UR6, c[0x0][0x658] ;  /* 0x0001960000067ab9 */ /* 0x000fc60000000800 */
[--C-:B------:R-:W-:Y:S02]  /*29630*/  SHF.R.U64 R14, R13, UR6, R2.reuse ;  /* 0x000000060d0e7c19 */ /* 0x100fe40008001202 */
[----:B------:R-:W-:-:S03]  /*29640*/  SHF.R.U32.HI R15, RZ, UR6, R2 ;  /* 0x00000006ff0f7c19 */ /* 0x000fc60008011602 */
[----:B------:R-:W-:Y:S02]  /*29650*/  IMAD.MOV.U32 R2, RZ, RZ, R14 ;  /* 0x000000ffff027224 */ /* 0x000fe400078e000e */
        /* <DEDUP_REMOVED lines=12> */
.L_x_569:
[----:B------:R-:W-:Y:S01]  /*29720*/  ULDC UR6, c[0x0][0x648] ;  /* 0x0001920000067ab9 */ /* 0x000fe20000000800 */
[----:B------:R-:W-:Y:S02]  /*29730*/  LOP3.LUT R13, R13, UR18, RZ, 0xc0, !PT ;  /* 0x000000120d0d7c12 */ /* 0x000fe4000f8ec0ff */
[----:B------:R-:W-:Y:S01]  /*29740*/  SHF.R.U64 R2, R2, UR6, R3 ;  /* 0x0000000602027c19 */ /* 0x000fe20008001203 */
[----:B------:R-:W-:-:S04]  /*29750*/  ULDC UR6, c[0x0][0x638] ;  /* 0x00018e0000067ab9 */ /* 0x000fc80000000800 */
[----:B------:R-:W-:Y:S02]  /*29760*/  IMAD.MOV R3, RZ, RZ, -R2 ;  /* 0x000000ffff037224 */ /* 0x000fe400078e0a02 */
[----:B------:R-:W-:Y:S02]  /*29770*/  IMAD R4, R2, UR5, R13 ;  /* 0x0000000502047c24 */ /* 0x000fe4000f8e020d */
[----:B------:R-:W-:Y:S01]  /*29780*/  IMAD R14, R3, UR6, R14 ;  /* 0x00000006030e7c24 */ /* 0x000fe2000f8e020e */
[----:B------:R-:W-:Y:S01]  /*29790*/  ULDC UR6, c[0x0][0x610] ;  /* 0x0001840000067ab9 */ /* 0x000fe20000000800 */
[----:B------:R-:W-:Y:S01]  /*297a0*/  LOP3.LUT R3, R12, UR4, RZ, 0xc0, !PT ;  /* 0x000000040c037c12 */ /* 0x000fe2000f8ec0ff */
[----:B------:R-:W-:Y:S01]  /*297b0*/  IMAD R9, R4, UR6, R9 ;  /* 0x0000000604097c24 */ /* 0x000fe2000f8e0209 */
[----:B------:R-:W-:Y:S01]  /*297c0*/  ULDC UR6, c[0x0][0x600] ;  /* 0x0001800000067ab9 */ /* 0x000fe20000000800 */
[----:B------:R-:W-:Y:S02]  /*297d0*/  IMAD.MOV.U32 R2, RZ, RZ, 0x1 ;  /* 0x00000001ff027424 */ /* 0x000fe400078e00ff */
[----:B------:R-:W-:-:S05]  /*297e0*/  IMAD R14, R14, UR6, R3 ;  /* 0x000000060e0e7c24 */ /* 0x000fca000f8e0203 */
[----:B------:R-:W-:Y:S02]  /*297f0*/  SEL R4, R14, R9, !P4 ;  /* 0x000000090e047207 */ /* 0x000fe40006000000 */
[----:B------:R-:W-:-:S07]  /*29800*/  SEL R12, R9, R14, !P4 ;  /* 0x0000000e090c7207 */ /* 0x000fce0006000000 */
.L_x_567:
[----:B------:R-:W-:Y:S05]  /*29810*/  BSYNC B1 ;  /* 0x0000000000017941 */ /* 0x000fea0003800000 */
.L_x_566:
[----:B------:R-:W-:-:S13]  /*29820*/  LOP3.LUT P0, RZ, R2, 0xff, RZ, 0xc0, !PT ;  /* 0x000000ff02ff7812 */ /* 0x000fda000780c0ff */
[----:B------:R-:W-:Y:S05]  /*29830*/  @P0 BRA `(.L_x_570) ;  /* 0xfffffff400280947 */ /* 0x000fea000383ffff */
[----:B------:R-:W-:Y:S05]  /*29840*/  BSYNC B0 ;  /* 0x0000000000007941 */ /* 0x000fea0003800000 */
.L_x_559:
[----:B------:R-:W-:-:S03]  /*29850*/  UMOV UR6, 0xffffffff ;  /* 0xffffffff00067882 */ /* 0x000fc60000000000 */
[----:B------:R-:W-:Y:S05]  /*29860*/  BRA.DIV UR6, `(.L_x_571) ;  /* 0x00000006064c7947 */ /* 0x000fea000b800000 */
[----:B------:R-:W-:-:S13]  /*29870*/  ELECT P0, URZ, PT ;  /* 0x00000000003f782f */ /* 0x000fda0003800000 */
.L_x_586:
[----:B------:R-:W-:Y:S04]  /*29880*/  BSSY B0, `(.L_x_572) ;  /* 0x0000035000007945 */ /* 0x000fe80003800000 */
[----:B------:R-:W-:Y:S05]  /*29890*/  @!P0 BRA `(.L_x_573) ;  /* 0x0000000000cc8947 */ /* 0x000fea0003800000 */
[----:B------:R-:W-:-:S04]  /*298a0*/  ULOP3.LUT UR6, UR13, 0x2, URZ, 0xfc, !UPT ;  /* 0x000000020d067892 */ /* 0x000fc8000f8efc3f */
[----:B------:R-:W-:-:S06]  /*298b0*/  UISETP.NE.AND UP0, UPT, UR6, 0x3, UPT ;  /* 0x000000030600788c */ /* 0x000fcc000bf05270 */
[----:B------:R-:W-:-:S13]  /*298c0*/  PLOP3.LUT P0, PT, PT, PT, UP0, 0x80, 0x0 ;  /* 0x000000000000781c */ /* 0x000fda0003f0f008 */
[----:B------:R-:W-:Y:S05]  /*298d0*/  @!P0 BRA `(.L_x_574) ;  /* 0x0000000000048947 */ /* 0x000fea0003800000 */
[----:B------:R-:W-:Y:S01]  /*298e0*/  BPT.TRAP 0x1 ;  /* 0x000000040000795c */ /* 0x000fe20000300000 */
.L_x_574:
[----:B------:R-:W0:Y:S01]  /*298f0*/  S2R R3, SR_CgaCtaId ;  /* 0x0000000000037919 */ /* 0x000e220000008800 */
[----:B------:R-:W-:-:S04]  /*29900*/  MOV R2, 0x400 ;  /* 0x0000040000027802 */ /* 0x000fc80000000f00 */
[----:B0-----:R-:W-:Y:S02]  /*29910*/  LEA R3, R3, R2, 0x18 ;  /* 0x0000000203037211 */ /* 0x001fe400078ec0ff */
[----:B------:R-:W-:-:S03]  /*29920*/  SHF.L.U32 R2, R0, 0x1f, RZ ;  /* 0x0000001f00027819 */ /* 0x000fc600000006ff */
[----:B------:R-:W-:-:S04]  /*29930*/  VIADD R3, R3, 0x28 ;  /* 0x0000002803037836 */ /* 0x000fc80000000000 */
[----:B------:R-:W-:-:S04]  /*29940*/  IMAD R5, R8, 0x8, R3 ;  /* 0x0000000808057824 */ /* 0x000fc800078e0203 */
[----:B------:R-:W0:Y:S02]  /*29950*/  SYNCS.PHASECHK.TRANS64.TRYWAIT P0, [R5+URZ], R2 ;  /* 0x00000002050075a7 */ /* 0x000e24000800017f */
[----:B0-----:R-:W-:Y:S05]  /*29960*/  @!P0 BRA `(.L_x_575) ;  /* 0x00000004002c8947 */ /* 0x001fea0003800000 */
.L_x_587:
[----:B------:R-:W-:-:S05]  /*29970*/  VIADD R8, R8, 0x1 ;  /* 0x0000000108087836 */ /* 0x000fca0000000000 */
[----:B------:R-:W-:-:S04]  /*29980*/  ISETP.NE.AND P0, PT, R8, 0x5, PT ;  /* 0x000000050800780c */ /* 0x000fc80003f05270 */
[----:B0-----:R-:W-:Y:S02]  /*29990*/  SEL R5, RZ, 0x1, P0 ;  /* 0x00000001ff057807 */ /* 0x001fe40000000000 */
[----:B------:R-:W-:Y:S02]  /*299a0*/  SEL R8, R8, RZ, P0 ;  /* 0x000000ff08087207 */ /* 0x000fe40000000000 */
[----:B------:R-:W-:-:S03]  /*299b0*/  LOP3.LUT R5, R0, R5, RZ, 0x3c, !PT ;  /* 0x0000000500057212 */ /* 0x000fc600078e3cff */
[----:B------:R-:W-:Y:S01]  /*299c0*/  IMAD R7, R8, 0x8, R3 ;  /* 0x0000000808077824 */ /* 0x000fe200078e0203 */
[----:B------:R-:W-:-:S04]  /*299d0*/  SHF.L.U32 R0, R5, 0x1f, RZ ;  /* 0x0000001f05007819 */ /* 0x000fc800000006ff */
[----:B------:R-:W0:Y:S02]  /*299e0*/  SYNCS.PHASECHK.TRANS64.TRYWAIT P0, [R7+URZ], R0 ;  /* 0x00000000070075a7 */ /* 0x000e24000800017f */
[----:B0-----:R-:W-:Y:S05]  /*299f0*/  @!P0 BRA `(.L_x_576) ;  /* 0x00000004001c8947 */ /* 0x001fea0003800000 */
.L_x_588:
[----:B0-----:R-:W-:-:S05]  /*29a00*/  VIADD R0, R8, 0x1 ;  /* 0x0000000108007836 */ /* 0x001fca0000000000 */
[----:B------:R-:W-:-:S04]  /*29a10*/  ISETP.NE.AND P0, PT, R0, 0x5, PT ;  /* 0x000000050000780c */ /* 0x000fc80003f05270 */
[----:B------:R-:W-:Y:S02]  /*29a20*/  SEL R2, RZ, 0x1, P0 ;  /* 0x00000001ff027807 */ /* 0x000fe40000000000 */
[----:B------:R-:W-:Y:S02]  /*29a30*/  SEL R4, R0, RZ, P0 ;  /* 0x000000ff00047207 */ /* 0x000fe40000000000 */
[----:B------:R-:W-:-:S03]  /*29a40*/  LOP3.LUT R5, R5, R2, RZ, 0x3c, !PT ;  /* 0x0000000205057212 */ /* 0x000fc600078e3cff */
[----:B------:R-:W-:Y:S01]  /*29a50*/  IMAD R7, R4, 0x8, R3 ;  /* 0x0000000804077824 */ /* 0x000fe200078e0203 */
[----:B------:R-:W-:-:S04]  /*29a60*/  SHF.L.U32 R0, R5, 0x1f, RZ ;  /* 0x0000001f05007819 */ /* 0x000fc800000006ff */
[----:B------:R-:W0:Y:S02]  /*29a70*/  SYNCS.PHASECHK.TRANS64.TRYWAIT P0, [R7+URZ], R0 ;  /* 0x00000000070075a7 */ /* 0x000e24000800017f */
[----:B0-----:R-:W-:Y:S05]  /*29a80*/  @!P0 BRA `(.L_x_577) ;  /* 0x00000004000c8947 */ /* 0x001fea0003800000 */
.L_x_589:
        /* <DEDUP_REMOVED lines=9> */
.L_x_590:
[----:B0-----:R-:W-:-:S05]  /*29b20*/  VIADD R0, R4, 0x1 ;  /* 0x0000000104007836 */ /* 0x001fca0000000000 */
[----:B------:R-:W-:-:S04]  /*29b30*/  ISETP.NE.AND P0, PT, R0, 0x5, PT ;  /* 0x000000050000780c */ /* 0x000fc80003f05270 */
[----:B------:R-:W-:Y:S02]  /*29b40*/  SEL R2, RZ, 0x1, P0 ;  /* 0x00000001ff027807 */ /* 0x000fe40000000000 */
[----:B------:R-:W-:Y:S02]  /*29b50*/  SEL R0, R0, RZ, P0 ;  /* 0x000000ff00007207 */ /* 0x000fe40000000000 */
[----:B------:R-:W-:-:S03]  /*29b60*/  LOP3.LUT R2, R5, R2, RZ, 0x3c, !PT ;  /* 0x0000000205027212 */ /* 0x000fc600078e3cff */
[----:B------:R-:W-:Y:S01]  /*29b70*/  IMAD R3, R0, 0x8, R3 ;  /* 0x0000000800037824 */ /* 0x000fe200078e0203 */
[----:B------:R-:W-:-:S07]  /*29b80*/  SHF.L.U32 R0, R2, 0x1f, RZ ;  /* 0x0000001f02007819 */ /* 0x000fce00000006ff */
.L_x_579:
[----:B0-----:R0:W1:Y:S02]  /*29b90*/  SYNCS.PHASECHK.TRANS64.TRYWAIT P0, [R3+URZ], R0 ;  /* 0x00000000030075a7 */ /* 0x001064000800017f */
[----:B-1----:R-:W-:Y:S05]  /*29ba0*/  @!P0 NANOSLEEP.SYNCS 0x989680 ;  /* 0x009896800000895d */ /* 0x002fea0003900000 */
[----:B------:R-:W1:Y:S02]  /*29bb0*/  @!P0 SYNCS.PHASECHK.TRANS64 P0, [R3+URZ], R0 ;  /* 0x00000000030085a7 */ /* 0x000e64000800007f */
[----:B-1----:R-:W-:Y:S05]  /*29bc0*/  @!P0 BRA `(.L_x_579) ;  /* 0xfffffffc00f08947 */ /* 0x002fea000383ffff */
.L_x_573:
[----:B------:R-:W-:Y:S05]  /*29bd0*/  BSYNC B0 ;  /* 0x0000000000007941 */ /* 0x000fea0003800000 */
.L_x_572:
[----:B------:R-:W-:Y:S05]  /*29be0*/  EXIT ;  /* 0x000000000000794d */ /* 0x000fea0003800000 */
.L_x_21:
[----:B--2---:R-:W-:-:S04]  /*29bf0*/  IMAD.U32 R3, RZ, RZ, UR6 ;  /* 0x00000006ff037e24 */ /* 0x004fc8000f8e00ff */
[----:B------:R2:W3:Y:S03]  /*29c00*/  SYNCS.PHASECHK.TRANS64.TRYWAIT P1, [R3+URZ], R0 ;  /* 0x00000000030075a7 */ /* 0x0004e6000802017f */
[----:B---3--:R-:W-:Y:S05]  /*29c10*/  @!P1 NANOSLEEP.SYNCS 0x989680 ;  /* 0x009896800000995d */ /* 0x008fea0003900000 */
[----:B------:R-:W3:Y:S02]  /*29c20*/  @!P1 SYNCS.PHASECHK.TRANS64 P1, [R3+URZ], R0 ;  /* 0x00000000030095a7 */ /* 0x000ee4000802007f */
[----:B---3--:R-:W-:Y:S05]  /*29c30*/  @!P1 BRA `(.L_x_21) ;  /* 0xfffffffc00ec9947 */ /* 0x008fea000383ffff */
[----:B------:R-:W-:Y:S05]  /*29c40*/  BRA `(.L_x_20) ;  /* 0xfffffd9000487947 */ /* 0x000fea000383ffff */
.L_x_27:
[----:B-----5:R2:W-:Y:S02]  /*29c50*/  STL [R1+0x46c], R2 ;  /* 0x00046c0201007387 */ /* 0x0205e40000100800 */
[----:B--2---:R-:W-:-:S04]  /*29c60*/  IMAD.U32 R2, RZ, RZ, UR16 ;  /* 0x00000010ff027e24 */ /* 0x004fc8000f8e00ff */
[----:B------:R2:W3:Y:S03]  /*29c70*/  SYNCS.PHASECHK.TRANS64.TRYWAIT P1, [R2+URZ], R0 ;  /* 0x00000000020075a7 */ /* 0x0004e6000802017f */
[----:B---3--:R-:W-:Y:S05]  /*29c80*/  @!P1 NANOSLEEP.SYNCS 0x989680 ;  /* 0x009896800000995d */ /* 0x008fea0003900000 */
[----:B------:R2:W3:Y:S02]  /*29c90*/  @!P1 SYNCS.PHASECHK.TRANS64 P1, [R2+URZ], R0 ;  /* 0x00000000020095a7 */ /* 0x0004e4000802007f */
[----:B--2---:R2:W5:Y:S02]  /*29ca0*/  LDL.LU R2, [R1+0x46c] ;  /* 0x00046c0001027983 */ /* 0x0045640000300800 */
[----:B--23--:R-:W-:Y:S05]  /*29cb0*/  @!P1 BRA `(.L_x_27) ;  /* 0xfffffffc00e49947 */ /* 0x00cfea000383ffff */
[----:B------:R-:W-:Y:S05]  /*29cc0*/  BRA `(.L_x_26) ;  /* 0xfffffdf000fc7947 */ /* 0x000fea000383ffff */
.L_x_560:
[----:B------:R-:W-:Y:S01]  /*29cd0*/  BSSY B1, `(.L_x_580) ;  /* 0x0000006000017945 */ /* 0x000fe20003800000 */
[----:B------:R-:W-:-:S07]  /*29ce0*/  IMAD.MOV.U32 R2, RZ, RZ, -0x1 ;  /* 0xffffffffff027424 */ /* 0x000fce00078e00ff */
[----:B------:R-:W-:Y:S05]  /*29cf0*/  WARPSYNC.COLLECTIVE R2, `(.L_x_581) ;  /* 0x00000000020c7348 */ /* 0x000fea0003c00000 */
[----:B------:R-:W-:Y:S02]  /*29d00*/  ELECT P0, UR62, PT ;  /* 0x00000000003e782f */ /* 0x000fe40003800000 */
[----:B------:R-:W-:Y:S01]  /*29d10*/  MOV R2, UR62 ;  /* 0x0000003e00027c02 */ /* 0x000fe20008000f00 */
[----:B------:R-:W-:Y:S10]  /*29d20*/  ENDCOLLECTIVE ;  /* 0x000000000000791b */ /* 0x000ff40003800000 */
.L_x_581:
[----:B------:R-:W-:Y:S05]  /*29d30*/  BSYNC B1 ;  /* 0x0000000000017941 */ /* 0x000fea0003800000 */
.L_x_580:
[----:B------:R-:W-:Y:S05]  /*29d40*/  BRA `(.L_x_582) ;  /* 0xffffffec00f07947 */ /* 0x000fea000383ffff */
.L_x_563:
[----:B0-----:R0:W1:Y:S02]  /*29d50*/  SYNCS.PHASECHK.TRANS64.TRYWAIT P0, [R18+URZ+0x28], R13 ;  /* 0x0000280d120075a7 */ /* 0x001064000800017f */
[----:B-1----:R-:W-:Y:S05]  /*29d60*/  @!P0 NANOSLEEP.SYNCS 0x989680 ;  /* 0x009896800000895d */ /* 0x002fea0003900000 */
[----:B------:R-:W1:Y:S02]  /*29d70*/  @!P0 SYNCS.PHASECHK.TRANS64 P0, [R18+URZ+0x28], R13 ;  /* 0x0000280d120085a7 */ /* 0x000e64000800007f */
[----:B-1----:R-:W-:Y:S05]  /*29d80*/  @!P0 BRA `(.L_x_563) ;  /* 0xfffffffc00f08947 */ /* 0x002fea000383ffff */
[----:B------:R-:W-:Y:S05]  /*29d90*/  BRA `(.L_x_583) ;  /* 0xfffffff000287947 */ /* 0x000fea000383ffff */
.L_x_571:
[----:B------:R-:W-:Y:S01]  /*29da0*/  BSSY B0, `(.L_x_584) ;  /* 0x0000006000007945 */ /* 0x000fe20003800000 */
[----:B------:R-:W-:-:S07]  /*29db0*/  IMAD.MOV.U32 R2, RZ, RZ, -0x1 ;  /* 0xffffffffff027424 */ /* 0x000fce00078e00ff */
[----:B------:R-:W-:Y:S05]  /*29dc0*/  WARPSYNC.COLLECTIVE R2, `(.L_x_585) ;  /* 0x00000000020c7348 */ /* 0x000fea0003c00000 */
[----:B------:R-:W-:Y:S02]  /*29dd0*/  ELECT P0, UR62, PT ;  /* 0x00000000003e782f */ /* 0x000fe40003800000 */
[----:B------:R-:W-:Y:S01]  /*29de0*/  MOV R2, UR62 ;  /* 0x0000003e00027c02 */ /* 0x000fe20008000f00 */
[----:B------:R-:W-:Y:S10]  /*29df0*/  ENDCOLLECTIVE ;  /* 0x000000000000791b */ /* 0x000ff40003800000 */
.L_x_585:
[----:B------:R-:W-:Y:S05]  /*29e00*/  BSYNC B0 ;  /* 0x0000000000007941 */ /* 0x000fea0003800000 */
.L_x_584:
[----:B------:R-:W-:Y:S05]  /*29e10*/  BRA `(.L_x_586) ;  /* 0xfffffff800987947 */ /* 0x000fea000383ffff */
.L_x_575:
[----:B0-----:R0:W1:Y:S02]  /*29e20*/  SYNCS.PHASECHK.TRANS64.TRYWAIT P0, [R5+URZ], R2 ;  /* 0x00000002050075a7 */ /* 0x001064000800017f */
[----:B-1----:R-:W-:Y:S05]  /*29e30*/  @!P0 NANOSLEEP.SYNCS 0x989680 ;  /* 0x009896800000895d */ /* 0x002fea0003900000 */
[----:B------:R-:W1:Y:S02]  /*29e40*/  @!P0 SYNCS.PHASECHK.TRANS64 P0, [R5+URZ], R2 ;  /* 0x00000002050085a7 */ /* 0x000e64000800007f */
[----:B-1----:R-:W-:Y:S05]  /*29e50*/  @!P0 BRA `(.L_x_575) ;  /* 0xfffffffc00f08947 */ /* 0x002fea000383ffff */
[----:B------:R-:W-:Y:S05]  /*29e60*/  BRA `(.L_x_587) ;  /* 0xfffffff800c07947 */ /* 0x000fea000383ffff */
.L_x_576:
[----:B0-----:R0:W1:Y:S02]  /*29e70*/  SYNCS.PHASECHK.TRANS64.TRYWAIT P0, [R7+URZ], R0 ;  /* 0x00000000070075a7 */ /* 0x001064000800017f */
[----:B-1----:R-:W-:Y:S05]  /*29e80*/  @!P0 NANOSLEEP.SYNCS 0x989680 ;  /* 0x009896800000895d */ /* 0x002fea0003900000 */
[----:B------:R-:W1:Y:S02]  /*29e90*/  @!P0 SYNCS.PHASECHK.TRANS64 P0, [R7+URZ], R0 ;  /* 0x00000000070085a7 */ /* 0x000e64000800007f */
[----:B-1----:R-:W-:Y:S05]  /*29ea0*/  @!P0 BRA `(.L_x_576) ;  /* 0xfffffffc00f08947 */ /* 0x002fea000383ffff */
[----:B------:R-:W-:Y:S05]  /*29eb0*/  BRA `(.L_x_588) ;  /* 0xfffffff800d07947 */ /* 0x000fea000383ffff */
.L_x_577:
[----:B0-----:R0:W1:Y:S02]  /*29ec0*/  SYNCS.PHASECHK.TRANS64.TRYWAIT P0, [R7+URZ], R0 ;  /* 0x00000000070075a7 */ /* 0x001064000800017f */
[----:B-1----:R-:W-:Y:S05]  /*29ed0*/  @!P0 NANOSLEEP.SYNCS 0x989680 ;  /* 0x009896800000895d */ /* 0x002fea0003900000 */
[----:B------:R-:W1:Y:S02]  /*29ee0*/  @!P0 SYNCS.PHASECHK.TRANS64 P0, [R7+URZ], R0 ;  /* 0x00000000070085a7 */ /* 0x000e64000800007f */
[----:B-1----:R-:W-:Y:S05]  /*29ef0*/  @!P0 BRA `(.L_x_577) ;  /* 0xfffffffc00f08947 */ /* 0x002fea000383ffff */
[----:B------:R-:W-:Y:S05]  /*29f00*/  BRA `(.L_x_589) ;  /* 0xfffffff800e07947 */ /* 0x000fea000383ffff */
.L_x_578:
[----:B0-----:R0:W1:Y:S02]  /*29f10*/  SYNCS.PHASECHK.TRANS64.TRYWAIT P0, [R7+URZ], R0 ;  /* 0x00000000070075a7 */ /* 0x001064000800017f */
[----:B-1----:R-:W-:Y:S05]  /*29f20*/  @!P0 NANOSLEEP.SYNCS 0x989680 ;  /* 0x009896800000895d */ /* 0x002fea0003900000 */
[----:B------:R-:W1:Y:S02]  /*29f30*/  @!P0 SYNCS.PHASECHK.TRANS64 P0, [R7+URZ], R0 ;  /* 0x00000000070085a7 */ /* 0x000e64000800007f */
[----:B-1----:R-:W-:Y:S05]  /*29f40*/  @!P0 BRA `(.L_x_578) ;  /* 0xfffffffc00f08947 */ /* 0x002fea000383ffff */
[----:B------:R-:W-:Y:S05]  /*29f50*/  BRA `(.L_x_590) ;  /* 0xfffffff800f07947 */ /* 0x000fea000383ffff */
.L_x_591:
[----:B------:R-:W-:-:S00]  /*29f60*/  BRA `(.L_x_591) ;  /* 0xfffffffc00fc7947 */ /* 0x000fc0000383ffff */
[----:B------:R-:W-:-:S00]  /*29f70*/  NOP ;  /* 0x0000000000007918 */ /* 0x000fc00000000000 */
        /* <DEDUP_REMOVED lines=8> */
.L_x_592:


//--------------------- .nv.shared._ZN7cutlass13device_kernelINS_4gemm6kernel13GemmUniversalIN4cute5tupleIJiiiiEEENS1_10collective13CollectiveMmaINS1_37MainloopSm90TmaGmmaWarpSpecializedFP8ILi5ENS5_IJNS4_1CILi1EEENSA_ILi2EEESB_EEENS1_35KernelTmaWarpSpecializedCooperativeEEENS5_IJNSA_ILi256EEESG_NSA_ILi128EEEEEENS_12float_e4m3_tENS5_IJlSB_lEEESJ_SK_NS4_8TiledMMAINS4_8MMA_AtomIJNS4_4SM904GMMA31MMA_64x256x32_F32E4M3E4M3_SS_TNILNSO_7ScaleInE1ELSQ_1EEEEEENS4_6LayoutINS5_IJSC_SB_SB_EEENS5_IJSB_NSA_ILi0EEESV_EEEEENS5_IJNS4_10UnderscoreESY_SY_EEEEENS4_23SM90_TMA_LOAD_MULTICASTENS4_14ComposedLayoutINS4_7SwizzleILi3ELi4ELi3EEENS4_18smem_ptr_flag_bitsILi8EEENST_INS5_IJNSA_ILi8EEESH_EEENS5_IJSH_SB_EEEEEEEvNS4_8identityENS4_13SM90_TMA_LOADES1B_vS1C_EENS_8epilogue10collective6detail29Sm90TmaWarpSpecializedAdapterINS1G_15DefaultEpilogueISJ_SK_SK_NS1F_6thread17LinearCombinationISJ_Li1EffLNS1K_9ScaleType4KindE0ELNS_15FloatRoundStyleE2ESJ_EENS1_15EpilogueDefaultEEEEEvvEEEEvNT_6ParamsE --------------------------
	.section	.nv.shared._ZN7cutlass13device_kernelINS_4gemm6kernel13GemmUniversalIN4cute5tupleIJiiiiEEENS1_10collective13CollectiveMmaINS1_37MainloopSm90TmaGmmaWarpSpecializedFP8ILi5ENS5_IJNS4_1CILi1EEENSA_ILi2EEESB_EEENS1_35KernelTmaWarpSpecializedCooperativeEEENS5_IJNSA_ILi256EEESG_NSA_ILi128EEEEEENS_12float_e4m3_tENS5_IJlSB_lEEESJ_SK_NS4_8TiledMMAINS4_8MMA_AtomIJNS4_4SM904GMMA31MMA_64x256x32_F32E4M3E4M3_SS_TNILNSO_7ScaleInE1ELSQ_1EEEEEENS4_6LayoutINS5_IJSC_SB_SB_EEENS5_IJSB_NSA_ILi0EEESV_EEEEENS5_IJNS4_10UnderscoreESY_SY_EEEEENS4_23SM90_TMA_LOAD_MULTICASTENS4_14ComposedLayoutINS4_7SwizzleILi3ELi4ELi3EEENS4_18smem_ptr_flag_bitsILi8EEENST_INS5_IJNSA_ILi8EEESH_EEENS5_IJSH_SB_EEEEEEEvNS4_8identityENS4_13SM90_TMA_LOADES1B_vS1C_EENS_8epilogue10collective6detail29Sm90TmaWarpSpecializedAdapterINS1G_15DefaultEpilogueISJ_SK_SK_NS1F_6thread17LinearCombinationISJ_Li1EffLNS1K_9ScaleType4KindE0ELNS_15FloatRoundStyleE2ESJ_EENS1_15EpilogueDefaultEEEEEvvEEEEvNT_6ParamsE,"aw",@nobits
	.sectionflags	@""
	.align	16
	.zero		1024


//--------------------- .nv.shared.reserved.0     --------------------------
	.section	.nv.shared.reserved.0,"aw",@nobits
	.weak		__nv_reservedSMEM_offset_0_alias
	.size		__nv_reservedSMEM_offset_0_alias, 0, 0
	.other		__nv_reservedSMEM_offset_0_alias,@"STO_CUDA_RESERVED_SHARED STV_DEFAULT"
__nv_reservedSMEM_offset_0_alias:
	.zero		0


//--------------------- .nv.global                --------------------------
	.section	.nv.global,"aw",@nobits
.nv.global:
	.type		_ZN39_INTERNAL_5d25e22b_4_k_cu_0185310b_48764cute1_E,@object
	.size		_ZN39_INTERNAL_5d25e22b_4_k_cu_0185310b_48764cute1_E,(_ZN39_INTERNAL_5d25e22b_4_k_cu_0185310b_48764cuda3std3__45__cpo6cbeginE - _ZN39_INTERNAL_5d25e22b_4_k_cu_0185310b_48764cute1_E)
_ZN39_INTERNAL_5d25e22b_4_k_cu_0185310b_48764cute1_E:
	.zero		1
	.type		_ZN39_INTERNAL_5d25e22b_4_k_cu_0185310b_48764cuda3std3__45__cpo6cbeginE,@object
	.size		_ZN39_INTERNAL_5d25e22b_4_k_cu_0185310b_48764cuda3std3__45__cpo6cbeginE,(_ZN39_INTERNAL_5d25e22b_4_k_cu_0185310b_48764cuda3std3__48in_placeE - _ZN39_INTERNAL_5d25e22b_4_k_cu_0185310b_48764cuda3std3__45__cpo6cbeginE)
_ZN39_INTERNAL_5d25e22b_4_k_cu_0185310b_48764cuda3std3__45__cpo6cbeginE:
	.zero		1
	.type		_ZN39_INTERNAL_5d25e22b_4_k_cu_0185310b_48764cuda3std3__48in_placeE,@object
	.size		_ZN39_INTERNAL_5d25e22b_4_k_cu_0185310b_48764cuda3std3__48in_placeE,(_ZN39_INTERNAL_5d25e22b_4_k_cu_0185310b_48764cuda3std6ranges3__45__cpo9iter_moveE - _ZN39_INTERNAL_5d25e22b_4_k_cu_0185310b_48764cuda3std3__48in_placeE)
_ZN39_INTERNAL_5d25e22b_4_k_cu_0185310b_48764cuda3std3__48in_placeE:
	.zero		1
	.type		_ZN39_INTERNAL_5d25e22b_4_k_cu_0185310b_48764cuda3std6ranges3__45__cpo9iter_moveE,@object
	.size		_ZN39_INTERNAL_5d25e22b_4_k_cu_0185310b_48764cuda3std6ranges3__45__cpo9iter_moveE,(_ZN39_INTERNAL_5d25e22b_4_k_cu_0185310b_48764cuda3std3__45__cpo5beginE - _ZN39_INTERNAL_5d25e22b_4_k_cu_0185310b_48764cuda3std6ranges3__45__cpo9iter_moveE)
_ZN39_INTERNAL_5d25e22b_4_k_cu_0185310b_48764cuda3std6ranges3__45__cpo9iter_moveE:
	.zero		1
	.type		_ZN39_INTERNAL_5d25e22b_4_k_cu_0185310b_48764cuda3std3__45__cpo5beginE,@object
	.size		_ZN39_INTERNAL_5d25e22b_4_k_cu_0185310b_48764cuda3std3__45__cpo5beginE,(_ZN39_INTERNAL_5d25e22b_4_k_cu_0185310b_48764cuda3std3__441_GLOBAL__N__5d25e22b_4_k_cu_0185310b_48766ignoreE - _ZN39_INTERNAL_5d25e22b_4_k_cu_0185310b_48764cuda3std3__45__cpo5beginE)
_ZN39_INTERNAL_5d25e22b_4_k_cu_0185310b_48764cuda3std3__45__cpo5beginE:
	.zero		1
	.type		_ZN39_INTERNAL_5d25e22b_4_k_cu_0185310b_48764cuda3std3__441_GLOBAL__N__5d25e22b_4_k_cu_0185310b_48766ignoreE,@object
	.size		_ZN39_INTERNAL_5d25e22b_4_k_cu_0185310b_48764cuda3std3__441_GLOBAL__N__5d25e22b_4_k_cu_0185310b_48766ignoreE,(_ZN39_INTERNAL_5d25e22b_4_k_cu_0185310b_48764cute7productE - _ZN39_INTERNAL_5d25e22b_4_k_cu_0185310b_48764cuda3std3__441_GLOBAL__N__5d25e22b_4_k_cu_0185310b_48766ignoreE)
_ZN39_INTERNAL_5d25e22b_4_k_cu_0185310b_48764cuda3std3__441_GLOBAL__N__5d25e22b_4_k_cu_0185310b_48766ignoreE:
	.zero		1
	.type		_ZN39_INTERNAL_5d25e22b_4_k_cu_0185310b_48764cute7productE,@object
	.size		_ZN39_INTERNAL_5d25e22b_4_k_cu_0185310b_48764cute7productE,(_ZN39_INTERNAL_5d25e22b_4_k_cu_0185310b_48764cuda3std3__45__cpo3endE - _ZN39_INTERNAL_5d25e22b_4_k_cu_0185310b_48764cute7productE)
_ZN39_INTERNAL_5d25e22b_4_k_cu_0185310b_48764cute7productE:
	.zero		1
	.type		_ZN39_INTERNAL_5d25e22b_4_k_cu_0185310b_48764cuda3std3__45__cpo3endE,@object
	.size		_ZN39_INTERNAL_5d25e22b_4_k_cu_0185310b_48764cuda3std3__45__cpo3endE,(_ZN39_INTERNAL_5d25e22b_4_k_cu_0185310b_48764cuda3std3__419piecewise_constructE - _ZN39_INTERNAL_5d25e22b_4_k_cu_0185310b_48764cuda3std3__45__cpo3endE)
_ZN39_INTERNAL_5d25e22b_4_k_cu_0185310b_48764cuda3std3__45__cpo3endE:
	.zero		1
	.type		_ZN39_INTERNAL_5d25e22b_4_k_cu_0185310b_48764cuda3std3__419piecewise_constructE,@object
	.size		_ZN39_INTERNAL_5d25e22b_4_k_cu_0185310b_48764cuda3std3__419piecewise_constructE,(_ZN39_INTERNAL_5d25e22b_4_k_cu_0185310b_48764cuda3std3__45__cpo4cendE - _ZN39_INTERNAL_5d25e22b_4_k_cu_0185310b_48764cuda3std3__419piecewise_constructE)
_ZN39_INTERNAL_5d25e22b_4_k_cu_0185310b_48764cuda3std3__419piecewise_constructE:
	.zero		1
	.type		_ZN39_INTERNAL_5d25e22b_4_k_cu_0185310b_48764cuda3std3__45__cpo4cendE,@object
	.size		_ZN39_INTERNAL_5d25e22b_4_k_cu_0185310b_48764cuda3std3__45__cpo4cendE,(_ZN39_INTERNAL_5d25e22b_4_k_cu_0185310b_48764cuda3std6ranges3__45__cpo4swapE - _ZN39_INTERNAL_5d25e22b_4_k_cu_0185310b_48764cuda3std3__45__cpo4cendE)
_ZN39_INTERNAL_5d25e22b_4_k_cu_0185310b_48764cuda3std3__45__cpo4cendE:
	.zero		1
	.type		_ZN39_INTERNAL_5d25e22b_4_k_cu_0185310b_48764cuda3std6ranges3__45__cpo4swapE,@object
	.size		_ZN39_INTERNAL_5d25e22b_4_k_cu_0185310b_48764cuda3std6ranges3__45__cpo4swapE,(.L_7 - _ZN39_INTERNAL_5d25e22b_4_k_cu_0185310b_48764cuda3std6ranges3__45__cpo4swapE)
_ZN39_INTERNAL_5d25e22b_4_k_cu_0185310b_48764cuda3std6ranges3__45__cpo4swapE:
	.zero		1
.L_7:


//--------------------- .nv.constant0._ZN7cutlass13device_kernelINS_4gemm6kernel13GemmUniversalIN4cute5tupleIJiiiiEEENS1_10collective13CollectiveMmaINS1_37MainloopSm90TmaGmmaWarpSpecializedFP8ILi5ENS5_IJNS4_1CILi1EEENSA_ILi2EEESB_EEENS1_35KernelTmaWarpSpecializedCooperativeEEENS5_IJNSA_ILi256EEESG_NSA_ILi128EEEEEENS_12float_e4m3_tENS5_IJlSB_lEEESJ_SK_NS4_8TiledMMAINS4_8MMA_AtomIJNS4_4SM904GMMA31MMA_64x256x32_F32E4M3E4M3_SS_TNILNSO_7ScaleInE1ELSQ_1EEEEEENS4_6LayoutINS5_IJSC_SB_SB_EEENS5_IJSB_NSA_ILi0EEESV_EEEEENS5_IJNS4_10UnderscoreESY_SY_EEEEENS4_23SM90_TMA_LOAD_MULTICASTENS4_14ComposedLayoutINS4_7SwizzleILi3ELi4ELi3EEENS4_18smem_ptr_flag_bitsILi8EEENST_INS5_IJNSA_ILi8EEESH_EEENS5_IJSH_SB_EEEEEEEvNS4_8identityENS4_13SM90_TMA_LOADES1B_vS1C_EENS_8epilogue10collective6detail29Sm90TmaWarpSpecializedAdapterINS1G_15DefaultEpilogueISJ_SK_SK_NS1F_6thread17LinearCombinationISJ_Li1EffLNS1K_9ScaleType4KindE0ELNS_15FloatRoundStyleE2ESJ_EENS1_15EpilogueDefaultEEEEEvvEEEEvNT_6ParamsE --------------------------
	.section	.nv.constant0._ZN7cutlass13device_kernelINS_4gemm6kernel13GemmUniversalIN4cute5tupleIJiiiiEEENS1_10collective13CollectiveMmaINS1_37MainloopSm90TmaGmmaWarpSpecializedFP8ILi5ENS5_IJNS4_1CILi1EEENSA_ILi2EEESB_EEENS1_35KernelTmaWarpSpecializedCooperativeEEENS5_IJNSA_ILi256EEESG_NSA_ILi128EEEEEENS_12float_e4m3_tENS5_IJlSB_lEEESJ_SK_NS4_8TiledMMAINS4_8MMA_AtomIJNS4_4SM904GMMA31MMA_64x256x32_F32E4M3E4M3_SS_TNILNSO_7ScaleInE1ELSQ_1EEEEEENS4_6LayoutINS5_IJSC_SB_SB_EEENS5_IJSB_NSA_ILi0EEESV_EEEEENS5_IJNS4_10UnderscoreESY_SY_EEEEENS4_23SM90_TMA_LOAD_MULTICASTENS4_14ComposedLayoutINS4_7SwizzleILi3ELi4ELi3EEENS4_18smem_ptr_flag_bitsILi8EEENST_INS5_IJNSA_ILi8EEESH_EEENS5_IJSH_SB_EEEEEEEvNS4_8identityENS4_13SM90_TMA_LOADES1B_vS1C_EENS_8epilogue10collective6detail29Sm90TmaWarpSpecializedAdapterINS1G_15DefaultEpilogueISJ_SK_SK_NS1F_6thread17LinearCombinationISJ_Li1EffLNS1K_9ScaleType4KindE0ELNS_15FloatRoundStyleE2ESJ_EENS1_15EpilogueDefaultEEEEEvvEEEEvNT_6ParamsE,"a",@progbits
	.sectionflags	@""
	.align	4
.nv.constant0._ZN7cutlass13device_kernelINS_4gemm6kernel13GemmUniversalIN4cute5tupleIJiiiiEEENS1_10collective13CollectiveMmaINS1_37MainloopSm90TmaGmmaWarpSpecializedFP8ILi5ENS5_IJNS4_1CILi1EEENSA_ILi2EEESB_EEENS1_35KernelTmaWarpSpecializedCooperativeEEENS5_IJNSA_ILi256EEESG_NSA_ILi128EEEEEENS_12float_e4m3_tENS5_IJlSB_lEEESJ_SK_NS4_8TiledMMAINS4_8MMA_AtomIJNS4_4SM904GMMA31MMA_64x256x32_F32E4M3E4M3_SS_TNILNSO_7ScaleInE1ELSQ_1EEEEEENS4_6LayoutINS5_IJSC_SB_SB_EEENS5_IJSB_NSA_ILi0EEESV_EEEEENS5_IJNS4_10UnderscoreESY_SY_EEEEENS4_23SM90_TMA_LOAD_MULTICASTENS4_14ComposedLayoutINS4_7SwizzleILi3ELi4ELi3EEENS4_18smem_ptr_flag_bitsILi8EEENST_INS5_IJNSA_ILi8EEESH_EEENS5_IJSH_SB_EEEEEEEvNS4_8identityENS4_13SM90_TMA_LOADES1B_vS1C_EENS_8epilogue10collective6detail29Sm90TmaWarpSpecializedAdapterINS1G_15DefaultEpilogueISJ_SK_SK_NS1F_6thread17LinearCombinationISJ_Li1EffLNS1K_9ScaleType4KindE0ELNS_15FloatRoundStyleE2ESJ_EENS1_15EpilogueDefaultEEEEEvvEEEEvNT_6ParamsE:
	.zero		1664


//--------------------- SYMBOLS --------------------------

	.type		.nv.reservedSmem.offset0,@object
	.size		.nv.reservedSmem.offset0,0x4
